	.target	sm_100a

	.elftype	@"ET_EXEC"


//--------------------- .note.nv.tkinfo           --------------------------
	.section	.note.nv.tkinfo,"",@"SHT_NOTE"
	.sectionflags	@"SHF_NOTE_NV_TKINFO"
	.tkinfo
        /*0018*/ 	.word	0x00000002
        /*0030*/ 	.string	""
        /*0030*/ 	.string	"ptxas"
        /*0030*/ 	.string	"Cuda compilation tools, release 13.0, V13.0.88"
        /*0030*/ 	.string	"Build cuda_13.0.r13.0/compiler.36424714_0"
        /*0030*/ 	.string	"-arch sm_100a -m 64 "



//--------------------- .note.nv.cuinfo           --------------------------
	.section	.note.nv.cuinfo,"",@"SHT_NOTE"
	.sectionflags	@"SHF_NOTE_NV_CUINFO"
        /*0018*/ 	.short	0x0002
        /*001a*/ 	.short	0x0064
        /*001c*/ 	.short	0x0082
	.zero		2


//--------------------- .nv.info                  --------------------------
	.section	.nv.info,"",@"SHT_CUDA_INFO"
	.align	4


	//----- nvinfo : EIATTR_REGCOUNT
	.align		4
        /*0000*/ 	.byte	0x04, 0x2f
        /*0002*/ 	.short	(.L_19 - .L_18)
	.align		4
.L_18:
        /*0004*/ 	.word	index@(_ZN7cutlass13device_kernelINS_4conv6kernel13ConvUniversalINS1_16ConvProblemShapeILNS1_8OperatorE2ELi3EEENS1_10collective14CollectiveConvINS1_47MainloopSm100TmaUmmaWarpSpecializedImplicitGemmILS5_2ELi10ELi3ELi1ELi2EN4cute5tupleIJNSA_1CILi2EEENSC_ILi1EEESE_EEEEENSB_IJNSC_ILi256EEENSB_IJNSC_ILi64EEEEEESJ_EEENS_6half_tESL_NSA_8TiledMMAINSA_8MMA_AtomIJNSA_26SM100_MMA_F16BF16_2x1SM_SSISL_SL_fLi256ELi64ELNSA_4UMMA5MajorE1ELSQ_1ELNSP_7ScaleInE0ELSR_0EEEEEENSA_6LayoutINSB_IJSE_SE_SE_EEENSB_IJNSC_ILi0EEESW_SW_EEEEENSB_IJNSA_10UnderscoreESZ_SZ_EEEEENS7_6detail27Sm100ImplicitGemmTileTraitsINSA_18SM100_TMA_2SM_LOADENSA_14ComposedLayoutINSA_7SwizzleILi3ELi4ELi3EEENSA_18smem_ptr_flag_bitsILi16EEENSU_INSB_IJSI_NSC_ILi8EEEEEENSB_IJSE_SI_EEEEEEEvEENS13_INSA_25SM100_TMA_2SM_LOAD_IM2COLENS15_INS16_ILi2ELi4ELi3EEES19_NSU_INSB_IJNSC_ILi32EEES1A_EEENSB_IJSE_S1I_EEEEEEEvEEEENS_8epilogue10collective18CollectiveEpilogueINS1P_23Sm100TmaWarpSpecializedILi3ELi2ELi32ELb1ELb0EEEJNSB_IJNSC_ILi128EEESJ_SJ_EEENSB_IJNSU_IS1U_SE_EENSU_IS1I_SE_EEEEESL_NSB_IJlNSB_IJSE_lllEEESW_EEESL_S20_NS1P_6fusion15FusionCallbacksIS1T_NS21_17LinearCombinationISL_fSL_fLNS_15FloatRoundStyleE2EEES1V_S1Y_JEEENSA_5SM1004TMEM4LOAD26SM100_TMEM_LOAD_32dp32b32xENSA_13SM90_TMA_LOADENS15_IS1H_S19_NSU_INSB_IJS1A_S1I_EEENSB_IJS1I_SE_EEEEEEENSA_39AutoVectorizingCopyWithAssumedAlignmentILi128EEENSA_14SM90_TMA_STOREES2F_S2H_S2H_EEEvvEEEEvNT_6ParamsE)
        /*0008*/ 	.word	0x0000007d


	//----- nvinfo : EIATTR_FRAME_SIZE
	.align		4
.L_19:
        /*000c*/ 	.byte	0x04, 0x11
        /*000e*/ 	.short	(.L_21 - .L_20)
	.align		4
.L_20:
        /*0010*/ 	.word	index@($__internal_2_$__cuda_sm10x_tcgen05_guardrail_trap_unallocated_columns_being_dealloced)
        /*0014*/ 	.word	0x00000008


	//----- nvinfo : EIATTR_FRAME_SIZE
	.align		4
.L_21:
        /*0018*/ 	.byte	0x04, 0x11
        /*001a*/ 	.short	(.L_23 - .L_22)
	.align		4
.L_22:
        /*001c*/ 	.word	index@($__internal_1_$__cuda_sm10x_tcgen05_guardrail_trap_phase_invalid_during_alloc)
        /*0020*/ 	.word	0x00000008


	//----- nvinfo : EIATTR_FRAME_SIZE
	.align		4
.L_23:
        /*0024*/ 	.byte	0x04, 0x11
        /*0026*/ 	.short	(.L_25 - .L_24)
	.align		4
.L_24:
        /*0028*/ 	.word	index@($__internal_0_$__cuda_sm10x_tcgen05_guardrail_trap_col_being_dealloced_not_returned_by_alloc)
        /*002c*/ 	.word	0x00000008


	//----- nvinfo : EIATTR_FRAME_SIZE
	.align		4
.L_25:
        /*0030*/ 	.byte	0x04, 0x11
        /*0032*/ 	.short	(.L_27 - .L_26)
	.align		4
.L_26:
        /*0034*/ 	.word	index@(_ZN7cutlass13device_kernelINS_4conv6kernel13ConvUniversalINS1_16ConvProblemShapeILNS1_8OperatorE2ELi3EEENS1_10collective14CollectiveConvINS1_47MainloopSm100TmaUmmaWarpSpecializedImplicitGemmILS5_2ELi10ELi3ELi1ELi2EN4cute5tupleIJNSA_1CILi2EEENSC_ILi1EEESE_EEEEENSB_IJNSC_ILi256EEENSB_IJNSC_ILi64EEEEEESJ_EEENS_6half_tESL_NSA_8TiledMMAINSA_8MMA_AtomIJNSA_26SM100_MMA_F16BF16_2x1SM_SSISL_SL_fLi256ELi64ELNSA_4UMMA5MajorE1ELSQ_1ELNSP_7ScaleInE0ELSR_0EEEEEENSA_6LayoutINSB_IJSE_SE_SE_EEENSB_IJNSC_ILi0EEESW_SW_EEEEENSB_IJNSA_10UnderscoreESZ_SZ_EEEEENS7_6detail27Sm100ImplicitGemmTileTraitsINSA_18SM100_TMA_2SM_LOADENSA_14ComposedLayoutINSA_7SwizzleILi3ELi4ELi3EEENSA_18smem_ptr_flag_bitsILi16EEENSU_INSB_IJSI_NSC_ILi8EEEEEENSB_IJSE_SI_EEEEEEEvEENS13_INSA_25SM100_TMA_2SM_LOAD_IM2COLENS15_INS16_ILi2ELi4ELi3EEES19_NSU_INSB_IJNSC_ILi32EEES1A_EEENSB_IJSE_S1I_EEEEEEEvEEEENS_8epilogue10collective18CollectiveEpilogueINS1P_23Sm100TmaWarpSpecializedILi3ELi2ELi32ELb1ELb0EEEJNSB_IJNSC_ILi128EEESJ_SJ_EEENSB_IJNSU_IS1U_SE_EENSU_IS1I_SE_EEEEESL_NSB_IJlNSB_IJSE_lllEEESW_EEESL_S20_NS1P_6fusion15FusionCallbacksIS1T_NS21_17LinearCombinationISL_fSL_fLNS_15FloatRoundStyleE2EEES1V_S1Y_JEEENSA_5SM1004TMEM4LOAD26SM100_TMEM_LOAD_32dp32b32xENSA_13SM90_TMA_LOADENS15_IS1H_S19_NSU_INSB_IJS1A_S1I_EEENSB_IJS1I_SE_EEEEEEENSA_39AutoVectorizingCopyWithAssumedAlignmentILi128EEENSA_14SM90_TMA_STOREES2F_S2H_S2H_EEEvvEEEEvNT_6ParamsE)
        /*0038*/ 	.word	0x00000008


	//----- nvinfo : EIATTR_MIN_STACK_SIZE
	.align		4
.L_27:
        /*003c*/ 	.byte	0x04, 0x12
        /*003e*/ 	.short	(.L_29 - .L_28)
	.align		4
.L_28:
        /*0040*/ 	.word	index@(_ZN7cutlass13device_kernelINS_4conv6kernel13ConvUniversalINS1_16ConvProblemShapeILNS1_8OperatorE2ELi3EEENS1_10collective14CollectiveConvINS1_47MainloopSm100TmaUmmaWarpSpecializedImplicitGemmILS5_2ELi10ELi3ELi1ELi2EN4cute5tupleIJNSA_1CILi2EEENSC_ILi1EEESE_EEEEENSB_IJNSC_ILi256EEENSB_IJNSC_ILi64EEEEEESJ_EEENS_6half_tESL_NSA_8TiledMMAINSA_8MMA_AtomIJNSA_26SM100_MMA_F16BF16_2x1SM_SSISL_SL_fLi256ELi64ELNSA_4UMMA5MajorE1ELSQ_1ELNSP_7ScaleInE0ELSR_0EEEEEENSA_6LayoutINSB_IJSE_SE_SE_EEENSB_IJNSC_ILi0EEESW_SW_EEEEENSB_IJNSA_10UnderscoreESZ_SZ_EEEEENS7_6detail27Sm100ImplicitGemmTileTraitsINSA_18SM100_TMA_2SM_LOADENSA_14ComposedLayoutINSA_7SwizzleILi3ELi4ELi3EEENSA_18smem_ptr_flag_bitsILi16EEENSU_INSB_IJSI_NSC_ILi8EEEEEENSB_IJSE_SI_EEEEEEEvEENS13_INSA_25SM100_TMA_2SM_LOAD_IM2COLENS15_INS16_ILi2ELi4ELi3EEES19_NSU_INSB_IJNSC_ILi32EEES1A_EEENSB_IJSE_S1I_EEEEEEEvEEEENS_8epilogue10collective18CollectiveEpilogueINS1P_23Sm100TmaWarpSpecializedILi3ELi2ELi32ELb1ELb0EEEJNSB_IJNSC_ILi128EEESJ_SJ_EEENSB_IJNSU_IS1U_SE_EENSU_IS1I_SE_EEEEESL_NSB_IJlNSB_IJSE_lllEEESW_EEESL_S20_NS1P_6fusion15FusionCallbacksIS1T_NS21_17LinearCombinationISL_fSL_fLNS_15FloatRoundStyleE2EEES1V_S1Y_JEEENSA_5SM1004TMEM4LOAD26SM100_TMEM_LOAD_32dp32b32xENSA_13SM90_TMA_LOADENS15_IS1H_S19_NSU_INSB_IJS1A_S1I_EEENSB_IJS1I_SE_EEEEEEENSA_39AutoVectorizingCopyWithAssumedAlignmentILi128EEENSA_14SM90_TMA_STOREES2F_S2H_S2H_EEEvvEEEEvNT_6ParamsE)
        /*0044*/ 	.word	0x00000008
.L_29:


//--------------------- .nv.compat                --------------------------
	.section	.nv.compat,"",@"SHT_CUDA_COMPAT_INFO"
	.align	4
        /*0000*/ 	.byte	0x02, 0x09, 0x01, 0x00, 0x02, 0x02, 0x02, 0x00, 0x02, 0x05, 0x05, 0x00, 0x03, 0x07, 0x01, 0x01
        /*0010*/ 	.byte	0x02, 0x03, 0x01, 0x00, 0x02, 0x06, 0x01, 0x00, 0x04, 0x0b, 0x08, 0x00, 0x09, 0x00, 0x00, 0x00
        /*0020*/ 	.byte	0x00, 0x00, 0x00, 0x00


//--------------------- .nv.info._ZN7cutlass13device_kernelINS_4conv6kernel13ConvUniversalINS1_16ConvProblemShapeILNS1_8OperatorE2ELi3EEENS1_10collective14CollectiveConvINS1_47MainloopSm100TmaUmmaWarpSpecializedImplicitGemmILS5_2ELi10ELi3ELi1ELi2EN4cute5tupleIJNSA_1CILi2EEENSC_ILi1EEESE_EEEEENSB_IJNSC_ILi256EEENSB_IJNSC_ILi64EEEEEESJ_EEENS_6half_tESL_NSA_8TiledMMAINSA_8MMA_AtomIJNSA_26SM100_MMA_F16BF16_2x1SM_SSISL_SL_fLi256ELi64ELNSA_4UMMA5MajorE1ELSQ_1ELNSP_7ScaleInE0ELSR_0EEEEEENSA_6LayoutINSB_IJSE_SE_SE_EEENSB_IJNSC_ILi0EEESW_SW_EEEEENSB_IJNSA_10UnderscoreESZ_SZ_EEEEENS7_6detail27Sm100ImplicitGemmTileTraitsINSA_18SM100_TMA_2SM_LOADENSA_14ComposedLayoutINSA_7SwizzleILi3ELi4ELi3EEENSA_18smem_ptr_flag_bitsILi16EEENSU_INSB_IJSI_NSC_ILi8EEEEEENSB_IJSE_SI_EEEEEEEvEENS13_INSA_25SM100_TMA_2SM_LOAD_IM2COLENS15_INS16_ILi2ELi4ELi3EEES19_NSU_INSB_IJNSC_ILi32EEES1A_EEENSB_IJSE_S1I_EEEEEEEvEEEENS_8epilogue10collective18CollectiveEpilogueINS1P_23Sm100TmaWarpSpecializedILi3ELi2ELi32ELb1ELb0EEEJNSB_IJNSC_ILi128EEESJ_SJ_EEENSB_IJNSU_IS1U_SE_EENSU_IS1I_SE_EEEEESL_NSB_IJlNSB_IJSE_lllEEESW_EEESL_S20_NS1P_6fusion15FusionCallbacksIS1T_NS21_17LinearCombinationISL_fSL_fLNS_15FloatRoundStyleE2EEES1V_S1Y_JEEENSA_5SM1004TMEM4LOAD26SM100_TMEM_LOAD_32dp32b32xENSA_13SM90_TMA_LOADENS15_IS1H_S19_NSU_INSB_IJS1A_S1I_EEENSB_IJS1I_SE_EEEEEEENSA_39AutoVectorizingCopyWithAssumedAlignmentILi128EEENSA_14SM90_TMA_STOREES2F_S2H_S2H_EEEvvEEEEvNT_6ParamsE --------------------------
	.section	.nv.info._ZN7cutlass13device_kernelINS_4conv6kernel13ConvUniversalINS1_16ConvProblemShapeILNS1_8OperatorE2ELi3EEENS1_10collective14CollectiveConvINS1_47MainloopSm100TmaUmmaWarpSpecializedImplicitGemmILS5_2ELi10ELi3ELi1ELi2EN4cute5tupleIJNSA_1CILi2EEENSC_ILi1EEESE_EEEEENSB_IJNSC_ILi256EEENSB_IJNSC_ILi64EEEEEESJ_EEENS_6half_tESL_NSA_8TiledMMAINSA_8MMA_AtomIJNSA_26SM100_MMA_F16BF16_2x1SM_SSISL_SL_fLi256ELi64ELNSA_4UMMA5MajorE1ELSQ_1ELNSP_7ScaleInE0ELSR_0EEEEEENSA_6LayoutINSB_IJSE_SE_SE_EEENSB_IJNSC_ILi0EEESW_SW_EEEEENSB_IJNSA_10UnderscoreESZ_SZ_EEEEENS7_6detail27Sm100ImplicitGemmTileTraitsINSA_18SM100_TMA_2SM_LOADENSA_14ComposedLayoutINSA_7SwizzleILi3ELi4ELi3EEENSA_18smem_ptr_flag_bitsILi16EEENSU_INSB_IJSI_NSC_ILi8EEEEEENSB_IJSE_SI_EEEEEEEvEENS13_INSA_25SM100_TMA_2SM_LOAD_IM2COLENS15_INS16_ILi2ELi4ELi3EEES19_NSU_INSB_IJNSC_ILi32EEES1A_EEENSB_IJSE_S1I_EEEEEEEvEEEENS_8epilogue10collective18CollectiveEpilogueINS1P_23Sm100TmaWarpSpecializedILi3ELi2ELi32ELb1ELb0EEEJNSB_IJNSC_ILi128EEESJ_SJ_EEENSB_IJNSU_IS1U_SE_EENSU_IS1I_SE_EEEEESL_NSB_IJlNSB_IJSE_lllEEESW_EEESL_S20_NS1P_6fusion15FusionCallbacksIS1T_NS21_17LinearCombinationISL_fSL_fLNS_15FloatRoundStyleE2EEES1V_S1Y_JEEENSA_5SM1004TMEM4LOAD26SM100_TMEM_LOAD_32dp32b32xENSA_13SM90_TMA_LOADENS15_IS1H_S19_NSU_INSB_IJS1A_S1I_EEENSB_IJS1I_SE_EEEEEEENSA_39AutoVectorizingCopyWithAssumedAlignmentILi128EEENSA_14SM90_TMA_STOREES2F_S2H_S2H_EEEvvEEEEvNT_6ParamsE,"",@"SHT_CUDA_INFO"
	.sectionflags	@""
	.align	4


	//----- nvinfo : EIATTR_CUDA_API_VERSION
	.align		4
        /*0000*/ 	.byte	0x04, 0x37
        /*0002*/ 	.short	(.L_31 - .L_30)
.L_30:
        /*0004*/ 	.word	0x00000082


	//----- nvinfo : EIATTR_KPARAM_INFO
	.align		4
.L_31:
        /*0008*/ 	.byte	0x04, 0x17
        /*000a*/ 	.short	(.L_33 - .L_32)
.L_32:
        /*000c*/ 	.word	0x00000000
        /*0010*/ 	.short	0x0000
        /*0012*/ 	.short	0x0000
        /*0014*/ 	.byte	0x00, 0xf0, 0x01, 0x24


	//----- nvinfo : EIATTR_AT_ENTRY_FRAGMENTS
	.align		4
.L_33:
        /*0018*/ 	.byte	0x04, 0x4f
        /*001a*/ 	.short	(.L_35 - .L_34)


	//   ....[0]....
.L_34:
        /*001c*/ 	.word	0x00000007


	//----- nvinfo : EIATTR_RESERVED_SMEM_USED
	.align		4
.L_35:
        /*0020*/ 	.byte	0x01, 0x41
	.zero		2


	//----- nvinfo : EIATTR_SPARSE_MMA_MASK
	.align		4
        /*0024*/ 	.byte	0x03, 0x50
        /*0026*/ 	.short	0x0000


	//----- nvinfo : EIATTR_TCGEN05_2CTA_USED
	.align		4
        /*0028*/ 	.byte	0x01, 0x52
	.zero		2


	//----- nvinfo : EIATTR_MAXREG_COUNT
	.align		4
        /*002c*/ 	.byte	0x03, 0x1b
        /*002e*/ 	.short	0x00ff


	//----- nvinfo : EIATTR_NUM_BARRIERS
	.align		4
        /*0030*/ 	.byte	0x02, 0x4c
        /*0032*/ 	.byte	0x07
	.zero		1


	//----- nvinfo : EIATTR_EXTERNS
	.align		4
        /*0034*/ 	.byte	0x04, 0x0f
        /*0036*/ 	.short	(.L_37 - .L_36)


	//   ....[0]....
	.align		4
.L_36:
        /*0038*/ 	.word	index@(__assertfail)


	//----- nvinfo : EIATTR_MERCURY_ISA_VERSION
	.align		4
.L_37:
        /*003c*/ 	.byte	0x03, 0x5f
        /*003e*/ 	.short	0x0101


	//----- nvinfo : EIATTR_INT_WARP_WIDE_INSTR_OFFSETS
	.align		4
        /*0040*/ 	.byte	0x04, 0x31
        /*0042*/ 	.short	(.L_39 - .L_38)


	//   ....[0]....
.L_38:
        /*0044*/ 	.word	0x00000d20


	//   ....[1]....
        /*0048*/ 	.word	0x00000dd0


	//   ....[2]....
        /*004c*/ 	.word	0x00004d80


	//   ....[3]....
        /*0050*/ 	.word	0x00004da0


	//   ....[4]....
        /*0054*/ 	.word	0x00004dd0


	//   ....[5]....
        /*0058*/ 	.word	0x00005fb0


	//   ....[6]....
        /*005c*/ 	.word	0x00006090


	//   ....[7]....
        /*0060*/ 	.word	0x00006210


	//   ....[8]....
        /*0064*/ 	.word	0x00006310


	//----- nvinfo : EIATTR_COOP_GROUP_MASK_REGIDS
	.align		4
.L_39:
        /*0068*/ 	.byte	0x04, 0x29
        /*006a*/ 	.short	(.L_41 - .L_40)


	//   ....[0]....
.L_40:
        /*006c*/ 	.word	0xffffffff


	//   ....[1]....
        /*0070*/ 	.word	0xffffffff


	//   ....[2]....
        /*0074*/ 	.word	0xffffffff


	//   ....[3]....
        /*0078*/ 	.word	0xffffffff


	//   ....[4]....
        /*007c*/ 	.word	0xffffffff


	//   ....[5]....
        /*0080*/ 	.word	0xffffffff


	//   ....[6]....
        /*0084*/ 	.word	0xffffffff


	//   ....[7]....
        /*0088*/ 	.word	0xffffffff


	//   ....[8]....
        /*008c*/ 	.word	0xffffffff


	//   ....[9]....
        /*0090*/ 	.word	0xffffffff


	//   ....[10]....
        /*0094*/ 	.word	0xffffffff


	//   ....[11]....
        /*0098*/ 	.word	0xffffffff


	//   ....[12]....
        /*009c*/ 	.word	0xffffffff


	//----- nvinfo : EIATTR_COOP_GROUP_INSTR_OFFSETS
	.align		4
.L_41:
        /*00a0*/ 	.byte	0x04, 0x28
        /*00a2*/ 	.short	(.L_43 - .L_42)


	//   ....[0]....
.L_42:
        /*00a4*/ 	.word	0x000000d0


	//   ....[1]....
        /*00a8*/ 	.word	0x00000540


	//   ....[2]....
        /*00ac*/ 	.word	0x000007d0


	//   ....[3]....
        /*00b0*/ 	.word	0x00000950


	//   ....[4]....
        /*00b4*/ 	.word	0x00000a50


	//   ....[5]....
        /*00b8*/ 	.word	0x00000ba0


	//   ....[6]....
        /*00bc*/ 	.word	0x00000e40


	//   ....[7]....
        /*00c0*/ 	.word	0x00002c60


	//   ....[8]....
        /*00c4*/ 	.word	0x00003c60


	//   ....[9]....
        /*00c8*/ 	.word	0x00004130


	//   ....[10]....
        /*00cc*/ 	.word	0x00004160


	//   ....[11]....
        /*00d0*/ 	.word	0x00004ca0


	//   ....[12]....
        /*00d4*/ 	.word	0x00004ea0


	//----- nvinfo : EIATTR_VRC_CTA_INIT_COUNT
	.align		4
.L_43:
        /*00d8*/ 	.byte	0x02, 0x4a
        /*00da*/ 	.byte	0x80
	.zero		1


	//----- nvinfo : EIATTR_SYSCALL_OFFSETS
	.align		4
        /*00dc*/ 	.byte	0x04, 0x46
        /*00de*/ 	.short	(.L_45 - .L_44)


	//   ....[0]....
.L_44:
        /*00e0*/ 	.word	0x00007680


	//   ....[1]....
        /*00e4*/ 	.word	0x00007770


	//   ....[2]....
        /*00e8*/ 	.word	0x00008010


	//   ....[3]....
        /*00ec*/ 	.word	0x00008ce0


	//----- nvinfo : EIATTR_MBARRIER_INSTR_OFFSETS
	.align		4
.L_45:
        /*00f0*/ 	.byte	0x04, 0x39
        /*00f2*/ 	.short	(.L_47 - .L_46)


	//   ....[0]....
.L_46:
        /*00f4*/ 	.word	0x00000670
        /*00f8*/ 	.word	0x000000ff
        /*00fc*/ 	.word	0x00000000
        /*0100*/ 	.short	0x0100
        /*0102*/ 	.byte	0x04
	.zero		1


	//   ....[1]....
        /*0104*/ 	.word	0x00000680
        /*0108*/ 	.word	0x000000ff
        /*010c*/ 	.word	0x00000050
        /*0110*/ 	.short	0x0100
        /*0112*/ 	.byte	0x04
	.zero		1


	//   ....[2]....
        /*0114*/ 	.word	0x00000690
        /*0118*/ 	.word	0x000000ff
        /*011c*/ 	.word	0x00000008
        /*0120*/ 	.short	0x0100
        /*0122*/ 	.byte	0x04
	.zero		1


	//   ....[3]....
        /*0124*/ 	.word	0x000006a0
        /*0128*/ 	.word	0x000000ff
        /*012c*/ 	.word	0x00000058
        /*0130*/ 	.short	0x0100
        /*0132*/ 	.byte	0x04
	.zero		1


	//   ....[4]....
        /*0134*/ 	.word	0x000006b0
        /*0138*/ 	.word	0x000000ff
        /*013c*/ 	.word	0x00000010
        /*0140*/ 	.short	0x0100
        /*0142*/ 	.byte	0x04
	.zero		1


	//   ....[5]....
        /*0144*/ 	.word	0x000006c0
        /*0148*/ 	.word	0x000000ff
        /*014c*/ 	.word	0x00000060
        /*0150*/ 	.short	0x0100
        /*0152*/ 	.byte	0x04
	.zero		1


	//   ....[6]....
        /*0154*/ 	.word	0x000006d0
        /*0158*/ 	.word	0x000000ff
        /*015c*/ 	.word	0x00000018
        /*0160*/ 	.short	0x0100
        /*0162*/ 	.byte	0x04
	.zero		1


	//   ....[7]....
        /*0164*/ 	.word	0x000006e0
        /*0168*/ 	.word	0x000000ff
        /*016c*/ 	.word	0x00000068
        /*0170*/ 	.short	0x0100
        /*0172*/ 	.byte	0x04
	.zero		1


	//   ....[8]....
        /*0174*/ 	.word	0x000006f0
        /*0178*/ 	.word	0x000000ff
        /*017c*/ 	.word	0x00000020
        /*0180*/ 	.short	0x0100
        /*0182*/ 	.byte	0x04
	.zero		1


	//   ....[9]....
        /*0184*/ 	.word	0x00000700
        /*0188*/ 	.word	0x000000ff
        /*018c*/ 	.word	0x00000070
        /*0190*/ 	.short	0x0100
        /*0192*/ 	.byte	0x04
	.zero		1


	//   ....[10]....
        /*0194*/ 	.word	0x00000710
        /*0198*/ 	.word	0x000000ff
        /*019c*/ 	.word	0x00000028
        /*01a0*/ 	.short	0x0100
        /*01a2*/ 	.byte	0x04
	.zero		1


	//   ....[11]....
        /*01a4*/ 	.word	0x00000720
        /*01a8*/ 	.word	0x000000ff
        /*01ac*/ 	.word	0x00000078
        /*01b0*/ 	.short	0x0100
        /*01b2*/ 	.byte	0x04
	.zero		1


	//   ....[12]....
        /*01b4*/ 	.word	0x00000730
        /*01b8*/ 	.word	0x000000ff
        /*01bc*/ 	.word	0x00000030
        /*01c0*/ 	.short	0x0100
        /*01c2*/ 	.byte	0x04
	.zero		1


	//   ....[13]....
        /*01c4*/ 	.word	0x00000740
        /*01c8*/ 	.word	0x000000ff
        /*01cc*/ 	.word	0x00000080
        /*01d0*/ 	.short	0x0100
        /*01d2*/ 	.byte	0x04
	.zero		1


	//   ....[14]....
        /*01d4*/ 	.word	0x00000750
        /*01d8*/ 	.word	0x000000ff
        /*01dc*/ 	.word	0x00000038
        /*01e0*/ 	.short	0x0100
        /*01e2*/ 	.byte	0x04
	.zero		1


	//   ....[15]....
        /*01e4*/ 	.word	0x00000760
        /*01e8*/ 	.word	0x000000ff
        /*01ec*/ 	.word	0x00000088
        /*01f0*/ 	.short	0x0100
        /*01f2*/ 	.byte	0x04
	.zero		1


	//   ....[16]....
        /*01f4*/ 	.word	0x00000770
        /*01f8*/ 	.word	0x000000ff
        /*01fc*/ 	.word	0x00000040
        /*0200*/ 	.short	0x0100
        /*0202*/ 	.byte	0x04
	.zero		1


	//   ....[17]....
        /*0204*/ 	.word	0x00000780
        /*0208*/ 	.word	0x000000ff
        /*020c*/ 	.word	0x00000090
        /*0210*/ 	.short	0x0100
        /*0212*/ 	.byte	0x04
	.zero		1


	//   ....[18]....
        /*0214*/ 	.word	0x00000790
        /*0218*/ 	.word	0x000000ff
        /*021c*/ 	.word	0x00000048
        /*0220*/ 	.short	0x0100
        /*0222*/ 	.byte	0x04
	.zero		1


	//   ....[19]....
        /*0224*/ 	.word	0x000007a0
        /*0228*/ 	.word	0x000000ff
        /*022c*/ 	.word	0x00000098
        /*0230*/ 	.short	0x0100
        /*0232*/ 	.byte	0x04
	.zero		1


	//   ....[20]....
        /*0234*/ 	.word	0x000008e0
        /*0238*/ 	.word	0x000000ff
        /*023c*/ 	.word	0x000000a0
        /*0240*/ 	.short	0x0100
        /*0242*/ 	.byte	0x04
	.zero		1


	//   ....[21]....
        /*0244*/ 	.word	0x000008f0
        /*0248*/ 	.word	0x000000ff
        /*024c*/ 	.word	0x000000b8
        /*0250*/ 	.short	0x0100
        /*0252*/ 	.byte	0x04
	.zero		1


	//   ....[22]....
        /*0254*/ 	.word	0x00000900
        /*0258*/ 	.word	0x000000ff
        /*025c*/ 	.word	0x000000a8
        /*0260*/ 	.short	0x0100
        /*0262*/ 	.byte	0x04
	.zero		1


	//   ....[23]....
        /*0264*/ 	.word	0x00000910
        /*0268*/ 	.word	0x000000ff
        /*026c*/ 	.word	0x000000c0
        /*0270*/ 	.short	0x0100
        /*0272*/ 	.byte	0x04
	.zero		1


	//   ....[24]....
        /*0274*/ 	.word	0x00000920
        /*0278*/ 	.word	0x000000ff
        /*027c*/ 	.word	0x000000b0
        /*0280*/ 	.short	0x0100
        /*0282*/ 	.byte	0x04
	.zero		1


	//   ....[25]....
        /*0284*/ 	.word	0x00000930
        /*0288*/ 	.word	0x000000ff
        /*028c*/ 	.word	0x000000c8
        /*0290*/ 	.short	0x0100
        /*0292*/ 	.byte	0x04
	.zero		1


	//   ....[26]....
        /*0294*/ 	.word	0x00000a20
        /*0298*/ 	.word	0x000000ff
        /*029c*/ 	.word	0x000000d0
        /*02a0*/ 	.short	0x0100
        /*02a2*/ 	.byte	0x04
	.zero		1


	//   ....[27]....
        /*02a4*/ 	.word	0x00000a30
        /*02a8*/ 	.word	0x000000ff
        /*02ac*/ 	.word	0x000000d8
        /*02b0*/ 	.short	0x0100
        /*02b2*/ 	.byte	0x04
	.zero		1


	//   ....[28]....
        /*02b4*/ 	.word	0x00000b70
        /*02b8*/ 	.word	0x000000ff
        /*02bc*/ 	.word	0x000000e0
        /*02c0*/ 	.short	0x0100
        /*02c2*/ 	.byte	0x06
	.zero		1


	//   ....[29]....
        /*02c4*/ 	.word	0x00000b80
        /*02c8*/ 	.word	0x000000ff
        /*02cc*/ 	.word	0x000000e8
        /*02d0*/ 	.short	0x0100
        /*02d2*/ 	.byte	0x06
	.zero		1


	//   ....[30]....
        /*02d4*/ 	.word	0x00000cc0
        /*02d8*/ 	.word	0x000000ff
        /*02dc*/ 	.word	0x000000f0
        /*02e0*/ 	.short	0x0100
        /*02e2*/ 	.byte	0x04
	.zero		1


	//   ....[31]....
        /*02e4*/ 	.word	0x00000cd0
        /*02e8*/ 	.word	0x000000ff
        /*02ec*/ 	.word	0x00000100
        /*02f0*/ 	.short	0x0100
        /*02f2*/ 	.byte	0x04
	.zero		1


	//   ....[32]....
        /*02f4*/ 	.word	0x00000ce0
        /*02f8*/ 	.word	0x000000ff
        /*02fc*/ 	.word	0x000000f8
        /*0300*/ 	.short	0x0100
        /*0302*/ 	.byte	0x04
	.zero		1


	//   ....[33]....
        /*0304*/ 	.word	0x00000cf0
        /*0308*/ 	.word	0x000000ff
        /*030c*/ 	.word	0x00000108
        /*0310*/ 	.short	0x0100
        /*0312*/ 	.byte	0x04
	.zero		1


	//   ....[34]....
        /*0314*/ 	.word	0x00000df0
        /*0318*/ 	.word	0x000000ff
        /*031c*/ 	.word	0x00000110
        /*0320*/ 	.short	0x0100
        /*0322*/ 	.byte	0x06
	.zero		1


	//   ....[35]....
        /*0324*/ 	.word	0x00001db0
        /*0328*/ 	.word	0x000000ff
        /*032c*/ 	.word	0x00000050
        /*0330*/ 	.short	0x010a
        /*0332*/ 	.byte	0x07
	.zero		1


	//   ....[36]....
        /*0334*/ 	.word	0x000021a0
        /*0338*/ 	.word	0x000000ff
        /*033c*/ 	.word	0x00000050
        /*0340*/ 	.short	0x010a
        /*0342*/ 	.byte	0x0b
	.zero		1


	//   ....[37]....
        /*0344*/ 	.word	0x00002350
        /*0348*/ 	.word	0x000000ff
        /*034c*/ 	.word	0x00000050
        /*0350*/ 	.short	0x010a
        /*0352*/ 	.byte	0x08
	.zero		1


	//   ....[38]....
        /*0354*/ 	.word	0x00002610
        /*0358*/ 	.word	0x000000ff
        /*035c*/ 	.word	0x000000d8
        /*0360*/ 	.short	0x0101
        /*0362*/ 	.byte	0x21
	.zero		1


	//   ....[39]....
        /*0364*/ 	.word	0x00002640
        /*0368*/ 	.word	0x000000ff
        /*036c*/ 	.word	0x00000050
        /*0370*/ 	.short	0x010a
        /*0372*/ 	.byte	0x04
	.zero		1


	//   ....[40]....
        /*0374*/ 	.word	0x00002810
        /*0378*/ 	.word	0x000000ff
        /*037c*/ 	.word	0x00000050
        /*0380*/ 	.short	0x010a
        /*0382*/ 	.byte	0x0b
	.zero		1


	//   ....[41]....
        /*0384*/ 	.word	0x000029c0
        /*0388*/ 	.word	0x000000ff
        /*038c*/ 	.word	0x00000050
        /*0390*/ 	.short	0x010a
        /*0392*/ 	.byte	0x08
	.zero		1


	//   ....[42]....
        /*0394*/ 	.word	0x00002c70
        /*0398*/ 	.word	0x000000ff
        /*039c*/ 	.word	0x000000e0
        /*03a0*/ 	.short	0x010a
        /*03a2*/ 	.byte	0x21
	.zero		1


	//   ....[43]....
        /*03a4*/ 	.word	0x00002d30
        /*03a8*/ 	.word	0x000000ff
        /*03ac*/ 	.word	0x00000000
        /*03b0*/ 	.short	0x0101
        /*03b2*/ 	.byte	0x04
	.zero		1


	//   ....[44]....
        /*03b4*/ 	.word	0x00003320
        /*03b8*/ 	.word	0x000000ff
        /*03bc*/ 	.word	0x00000000
        /*03c0*/ 	.short	0x010a
        /*03c2*/ 	.byte	0x04
	.zero		1


	//   ....[45]....
        /*03c4*/ 	.word	0x000033c0
        /*03c8*/ 	.word	0x000000ff
        /*03cc*/ 	.word	0x00000000
        /*03d0*/ 	.short	0x010a
        /*03d2*/ 	.byte	0x05
	.zero		1


	//   ....[46]....
        /*03d4*/ 	.word	0x00003460
        /*03d8*/ 	.word	0x000000ff
        /*03dc*/ 	.word	0x00000000
        /*03e0*/ 	.short	0x010a
        /*03e2*/ 	.byte	0x05
	.zero		1


	//   ....[47]....
        /*03e4*/ 	.word	0x00003500
        /*03e8*/ 	.word	0x000000ff
        /*03ec*/ 	.word	0x00000000
        /*03f0*/ 	.short	0x010a
        /*03f2*/ 	.byte	0x05
	.zero		1


	//   ....[48]....
        /*03f4*/ 	.word	0x000035a0
        /*03f8*/ 	.word	0x000000ff
        /*03fc*/ 	.word	0x00000000
        /*0400*/ 	.short	0x010a
        /*0402*/ 	.byte	0x05
	.zero		1


	//   ....[49]....
        /*0404*/ 	.word	0x00003640
        /*0408*/ 	.word	0x000000ff
        /*040c*/ 	.word	0x00000000
        /*0410*/ 	.short	0x010a
        /*0412*/ 	.byte	0x05
	.zero		1


	//   ....[50]....
        /*0414*/ 	.word	0x000036e0
        /*0418*/ 	.word	0x000000ff
        /*041c*/ 	.word	0x00000000
        /*0420*/ 	.short	0x010a
        /*0422*/ 	.byte	0x05
	.zero		1


	//   ....[51]....
        /*0424*/ 	.word	0x00003780
        /*0428*/ 	.word	0x000000ff
        /*042c*/ 	.word	0x00000000
        /*0430*/ 	.short	0x010a
        /*0432*/ 	.byte	0x05
	.zero		1


	//   ....[52]....
        /*0434*/ 	.word	0x00003820
        /*0438*/ 	.word	0x000000ff
        /*043c*/ 	.word	0x00000000
        /*0440*/ 	.short	0x010a
        /*0442*/ 	.byte	0x05
	.zero		1


	//   ....[53]....
        /*0444*/ 	.word	0x000038d0
        /*0448*/ 	.word	0x00000000
        /*044c*/ 	.word	0x00000000
        /*0450*/ 	.short	0x010a
        /*0452*/ 	.byte	0xff
	.zero		1


	//   ....[54]....
        /*0454*/ 	.word	0x00003a20
        /*0458*/ 	.word	0x000000ff
        /*045c*/ 	.word	0x000000e8
        /*0460*/ 	.short	0x010a
        /*0462*/ 	.byte	0x04
	.zero		1


	//   ....[55]....
        /*0464*/ 	.word	0x00003ac0
        /*0468*/ 	.word	0x000000ff
        /*046c*/ 	.word	0x000000e0
        /*0470*/ 	.short	0x010a
        /*0472*/ 	.byte	0x04
	.zero		1


	//   ....[56]....
        /*0474*/ 	.word	0x00003b60
        /*0478*/ 	.word	0x000000ff
        /*047c*/ 	.word	0x00000000
        /*0480*/ 	.short	0x0101
        /*0482*/ 	.byte	0x05
	.zero		1


	//   ....[57]....
        /*0484*/ 	.word	0x00003ba0
        /*0488*/ 	.word	0x000000ff
        /*048c*/ 	.word	0x000000e8
        /*0490*/ 	.short	0x0106
        /*0492*/ 	.byte	0x04
	.zero		1


	//   ....[58]....
        /*0494*/ 	.word	0x00003be0
        /*0498*/ 	.word	0x00000000
        /*049c*/ 	.word	0x000000e8
        /*04a0*/ 	.short	0x010a
        /*04a2*/ 	.byte	0xff
	.zero		1


	//   ....[59]....
        /*04a4*/ 	.word	0x00003e30
        /*04a8*/ 	.word	0x000000ff
        /*04ac*/ 	.word	0x00000008
        /*04b0*/ 	.short	0x010a
        /*04b2*/ 	.byte	0x05
	.zero		1


	//   ....[60]....
        /*04b4*/ 	.word	0x00003e50
        /*04b8*/ 	.word	0x000000ff
        /*04bc*/ 	.word	0x00000008
        /*04c0*/ 	.short	0x010a
        /*04c2*/ 	.byte	0x05
	.zero		1


	//   ....[61]....
        /*04c4*/ 	.word	0x00003fe0
        /*04c8*/ 	.word	0x000000ff
        /*04cc*/ 	.word	0x00000008
        /*04d0*/ 	.short	0x010a
        /*04d2*/ 	.byte	0x05
	.zero		1


	//   ....[62]....
        /*04d4*/ 	.word	0x00004000
        /*04d8*/ 	.word	0x000000ff
        /*04dc*/ 	.word	0x00000008
        /*04e0*/ 	.short	0x010a
        /*04e2*/ 	.byte	0x05
	.zero		1


	//   ....[63]....
        /*04e4*/ 	.word	0x000040c0
        /*04e8*/ 	.word	0x000000ff
        /*04ec*/ 	.word	0x00000000
        /*04f0*/ 	.short	0x0101
        /*04f2*/ 	.byte	0x04
	.zero		1


	//   ....[64]....
        /*04f4*/ 	.word	0x00004420
        /*04f8*/ 	.word	0x000000ff
        /*04fc*/ 	.word	0x000000e0
        /*0500*/ 	.short	0x010a
        /*0502*/ 	.byte	0x15
	.zero		1


	//   ....[65]....
        /*0504*/ 	.word	0x000044c0
        /*0508*/ 	.word	0x000000ff
        /*050c*/ 	.word	0x00000000
        /*0510*/ 	.short	0x0101
        /*0512*/ 	.byte	0x24
	.zero		1


	//   ....[66]....
        /*0514*/ 	.word	0x000044f0
        /*0518*/ 	.word	0x000000ff
        /*051c*/ 	.word	0x00000100
        /*0520*/ 	.short	0x010a
        /*0522*/ 	.byte	0x1a
	.zero		1


	//   ....[67]....
        /*0524*/ 	.word	0x000045c0
        /*0528*/ 	.word	0x000000ff
        /*052c*/ 	.word	0x00000000
        /*0530*/ 	.short	0x010a
        /*0532*/ 	.byte	0x04
	.zero		1


	//   ....[68]....
        /*0534*/ 	.word	0x00004630
        /*0538*/ 	.word	0x000000ff
        /*053c*/ 	.word	0x00000000
        /*0540*/ 	.short	0x010a
        /*0542*/ 	.byte	0x11
	.zero		1


	//   ....[69]....
        /*0544*/ 	.word	0x00004780
        /*0548*/ 	.word	0x000000ff
        /*054c*/ 	.word	0x00000000
        /*0550*/ 	.short	0x010a
        /*0552*/ 	.byte	0x05
	.zero		1


	//   ....[70]....
        /*0554*/ 	.word	0x00004a90
        /*0558*/ 	.word	0x000000ff
        /*055c*/ 	.word	0x00000000
        /*0560*/ 	.short	0x010a
        /*0562*/ 	.byte	0x04
	.zero		1


	//   ....[71]....
        /*0564*/ 	.word	0x00004b30
        /*0568*/ 	.word	0x00000000
        /*056c*/ 	.word	0x00000000
        /*0570*/ 	.short	0x010a
        /*0572*/ 	.byte	0xff
	.zero		1


	//   ....[72]....
        /*0574*/ 	.word	0x00004b70
        /*0578*/ 	.word	0x00000000
        /*057c*/ 	.word	0x00000000
        /*0580*/ 	.short	0x010a
        /*0582*/ 	.byte	0xff
	.zero		1


	//   ....[73]....
        /*0584*/ 	.word	0x00004be0
        /*0588*/ 	.word	0x000000ff
        /*058c*/ 	.word	0x00000000
        /*0590*/ 	.short	0x0101
        /*0592*/ 	.byte	0x04
	.zero		1


	//   ....[74]....
        /*0594*/ 	.word	0x00004c20
        /*0598*/ 	.word	0x000000ff
        /*059c*/ 	.word	0x00000110
        /*05a0*/ 	.short	0x010a
        /*05a2*/ 	.byte	0x15
	.zero		1


	//   ....[75]....
        /*05a4*/ 	.word	0x00004c90
        /*05a8*/ 	.word	0x000000ff
        /*05ac*/ 	.word	0x00000000
        /*05b0*/ 	.short	0x0101
        /*05b2*/ 	.byte	0x04
	.zero		1


	//   ....[76]....
        /*05b4*/ 	.word	0x00005390
        /*05b8*/ 	.word	0x000000ff
        /*05bc*/ 	.word	0x000000e0
        /*05c0*/ 	.short	0x010a
        /*05c2*/ 	.byte	0x18
	.zero		1


	//   ....[77]....
        /*05c4*/ 	.word	0x00005420
        /*05c8*/ 	.word	0x000000ff
        /*05cc*/ 	.word	0x00000000
        /*05d0*/ 	.short	0x0101
        /*05d2*/ 	.byte	0x2c
	.zero		1


	//   ....[78]....
        /*05d4*/ 	.word	0x00005960
        /*05d8*/ 	.word	0x000000ff
        /*05dc*/ 	.word	0x000000d8
        /*05e0*/ 	.short	0x010a
        /*05e2*/ 	.byte	0x18
	.zero		1


	//   ....[79]....
        /*05e4*/ 	.word	0x00005f80
        /*05e8*/ 	.word	0x000000ff
        /*05ec*/ 	.word	0x000000b8
        /*05f0*/ 	.short	0x010a
        /*05f2*/ 	.byte	0x05
	.zero		1


	//   ....[80]....
        /*05f4*/ 	.word	0x00006160
        /*05f8*/ 	.word	0x000000ff
        /*05fc*/ 	.word	0x000000a0
        /*0600*/ 	.short	0x010b
        /*0602*/ 	.byte	0x05
	.zero		1


	//   ....[81]....
        /*0604*/ 	.word	0x00006170
        /*0608*/ 	.word	0x000000ff
        /*060c*/ 	.word	0x00000000
        /*0610*/ 	.short	0x0101
        /*0612*/ 	.byte	0x07
	.zero		1


	//   ....[82]....
        /*0614*/ 	.word	0x00006190
        /*0618*/ 	.word	0x000000ff
        /*061c*/ 	.word	0x000000b8
        /*0620*/ 	.short	0x010a
        /*0622*/ 	.byte	0x04
	.zero		1


	//   ....[83]....
        /*0624*/ 	.word	0x000063c0
        /*0628*/ 	.word	0x000000ff
        /*062c*/ 	.word	0x000000a0
        /*0630*/ 	.short	0x010b
        /*0632*/ 	.byte	0x04
	.zero		1


	//   ....[84]....
        /*0634*/ 	.word	0x000063d0
        /*0638*/ 	.word	0x000000ff
        /*063c*/ 	.word	0x00000000
        /*0640*/ 	.short	0x0101
        /*0642*/ 	.byte	0x05
	.zero		1


	//   ....[85]....
        /*0644*/ 	.word	0x00006440
        /*0648*/ 	.word	0x000000ff
        /*064c*/ 	.word	0x00000000
        /*0650*/ 	.short	0x010a
        /*0652*/ 	.byte	0x04
	.zero		1


	//   ....[86]....
        /*0654*/ 	.word	0x000064d0
        /*0658*/ 	.word	0x000000ff
        /*065c*/ 	.word	0x00000000
        /*0660*/ 	.short	0x010a
        /*0662*/ 	.byte	0x05
	.zero		1


	//   ....[87]....
        /*0664*/ 	.word	0x00006570
        /*0668*/ 	.word	0x00000000
        /*066c*/ 	.word	0x00000000
        /*0670*/ 	.short	0x010a
        /*0672*/ 	.byte	0xff
	.zero		1


	//   ....[88]....
        /*0674*/ 	.word	0x000068f0
        /*0678*/ 	.word	0x000000ff
        /*067c*/ 	.word	0x000000e0
        /*0680*/ 	.short	0x010a
        /*0682*/ 	.byte	0x34
	.zero		1


	//   ....[89]....
        /*0684*/ 	.word	0x000069b0
        /*0688*/ 	.word	0x000000ff
        /*068c*/ 	.word	0x00000000
        /*0690*/ 	.short	0x0101
        /*0692*/ 	.byte	0x04
	.zero		1


	//   ....[90]....
        /*0694*/ 	.word	0x00007c80
        /*0698*/ 	.word	0x00000000
        /*069c*/ 	.word	0x000000a0
        /*06a0*/ 	.short	0x010a
        /*06a2*/ 	.byte	0xff
	.zero		1


	//   ....[91]....
        /*06a4*/ 	.word	0x00007cd0
        /*06a8*/ 	.word	0x00000067
        /*06ac*/ 	.word	0x000000f0
        /*06b0*/ 	.short	0x010a
        /*06b2*/ 	.byte	0xff
	.zero		1


	//   ....[92]....
        /*06b4*/ 	.word	0x00007dd0
        /*06b8*/ 	.word	0x00000000
        /*06bc*/ 	.word	0x000000a0
        /*06c0*/ 	.short	0x010a
        /*06c2*/ 	.byte	0xff
	.zero		1


	//   ....[93]....
        /*06c4*/ 	.word	0x00007ef0
        /*06c8*/ 	.word	0x00000067
        /*06cc*/ 	.word	0x000000f0
        /*06d0*/ 	.short	0x010a
        /*06d2*/ 	.byte	0xff
	.zero		1


	//   ....[94]....
        /*06d4*/ 	.word	0x00008a40
        /*06d8*/ 	.word	0x00000000
        /*06dc*/ 	.word	0x00000000
        /*06e0*/ 	.short	0x0101
        /*06e2*/ 	.byte	0xff
	.zero		1


	//   ....[95]....
        /*06e4*/ 	.word	0x00008a50
        /*06e8*/ 	.word	0x00000003
        /*06ec*/ 	.word	0x000000a0
        /*06f0*/ 	.short	0x010a
        /*06f2*/ 	.byte	0xff
	.zero		1


	//   ....[96]....
        /*06f4*/ 	.word	0x00008b20
        /*06f8*/ 	.word	0x00000003
        /*06fc*/ 	.word	0x000000a0
        /*0700*/ 	.short	0x010a
        /*0702*/ 	.byte	0xff
	.zero		1


	//   ....[97]....
        /*0704*/ 	.word	0x00008dd0
        /*0708*/ 	.word	0x00000067
        /*070c*/ 	.word	0x00000000
        /*0710*/ 	.short	0x0101
        /*0712*/ 	.byte	0xff
	.zero		1


	//   ....[98]....
        /*0714*/ 	.word	0x00009790
        /*0718*/ 	.word	0x00000002
        /*071c*/ 	.word	0x00000000
        /*0720*/ 	.short	0x0101
        /*0722*/ 	.byte	0xff
	.zero		1


	//   ....[99]....
        /*0724*/ 	.word	0x00009a10
        /*0728*/ 	.word	0x000000ff
        /*072c*/ 	.word	0x00000000
        /*0730*/ 	.short	0x0101
        /*0732*/ 	.byte	0x04
	.zero		1


	//   ....[100]....
        /*0734*/ 	.word	0x00009a40
        /*0738*/ 	.word	0x00000000
        /*073c*/ 	.word	0x00000050
        /*0740*/ 	.short	0x010a
        /*0742*/ 	.byte	0xff
	.zero		1


	//   ....[101]....
        /*0744*/ 	.word	0x00009aa0
        /*0748*/ 	.word	0x00000000
        /*074c*/ 	.word	0x00000050
        /*0750*/ 	.short	0x010a
        /*0752*/ 	.byte	0xff
	.zero		1


	//   ....[102]....
        /*0754*/ 	.word	0x00009b00
        /*0758*/ 	.word	0x00000000
        /*075c*/ 	.word	0x000000e0
        /*0760*/ 	.short	0x010a
        /*0762*/ 	.byte	0xff
	.zero		1


	//   ....[103]....
        /*0764*/ 	.word	0x00009b60
        /*0768*/ 	.word	0x00000000
        /*076c*/ 	.word	0x00000000
        /*0770*/ 	.short	0x010a
        /*0772*/ 	.byte	0xff
	.zero		1


	//   ....[104]....
        /*0774*/ 	.word	0x00009bc0
        /*0778*/ 	.word	0x00000000
        /*077c*/ 	.word	0x00000000
        /*0780*/ 	.short	0x010a
        /*0782*/ 	.byte	0xff
	.zero		1


	//   ....[105]....
        /*0784*/ 	.word	0x00009c20
        /*0788*/ 	.word	0x00000000
        /*078c*/ 	.word	0x00000000
        /*0790*/ 	.short	0x010a
        /*0792*/ 	.byte	0xff
	.zero		1


	//   ....[106]....
        /*0794*/ 	.word	0x00009c80
        /*0798*/ 	.word	0x00000000
        /*079c*/ 	.word	0x00000000
        /*07a0*/ 	.short	0x010a
        /*07a2*/ 	.byte	0xff
	.zero		1


	//   ....[107]....
        /*07a4*/ 	.word	0x00009ce0
        /*07a8*/ 	.word	0x00000000
        /*07ac*/ 	.word	0x00000000
        /*07b0*/ 	.short	0x010a
        /*07b2*/ 	.byte	0xff
	.zero		1


	//   ....[108]....
        /*07b4*/ 	.word	0x00009d40
        /*07b8*/ 	.word	0x00000000
        /*07bc*/ 	.word	0x00000000
        /*07c0*/ 	.short	0x010a
        /*07c2*/ 	.byte	0xff
	.zero		1


	//   ....[109]....
        /*07c4*/ 	.word	0x00009da0
        /*07c8*/ 	.word	0x00000000
        /*07cc*/ 	.word	0x00000000
        /*07d0*/ 	.short	0x010a
        /*07d2*/ 	.byte	0xff
	.zero		1


	//   ....[110]....
        /*07d4*/ 	.word	0x00009e00
        /*07d8*/ 	.word	0x00000000
        /*07dc*/ 	.word	0x00000000
        /*07e0*/ 	.short	0x010a
        /*07e2*/ 	.byte	0xff
	.zero		1


	//   ....[111]....
        /*07e4*/ 	.word	0x00009e60
        /*07e8*/ 	.word	0x00000000
        /*07ec*/ 	.word	0x00000000
        /*07f0*/ 	.short	0x010a
        /*07f2*/ 	.byte	0xff
	.zero		1


	//   ....[112]....
        /*07f4*/ 	.word	0x00009ec0
        /*07f8*/ 	.word	0x00000004
        /*07fc*/ 	.word	0x000000e8
        /*0800*/ 	.short	0x010a
        /*0802*/ 	.byte	0xff
	.zero		1


	//   ....[113]....
        /*0804*/ 	.word	0x00009f20
        /*0808*/ 	.word	0x00000004
        /*080c*/ 	.word	0x000000e0
        /*0810*/ 	.short	0x010a
        /*0812*/ 	.byte	0xff
	.zero		1


	//   ....[114]....
        /*0814*/ 	.word	0x00009f80
        /*0818*/ 	.word	0x00000005
        /*081c*/ 	.word	0x00000008
        /*0820*/ 	.short	0x010a
        /*0822*/ 	.byte	0xff
	.zero		1


	//   ....[115]....
        /*0824*/ 	.word	0x0000a060
        /*0828*/ 	.word	0x00000003
        /*082c*/ 	.word	0x00000008
        /*0830*/ 	.short	0x010a
        /*0832*/ 	.byte	0xff
	.zero		1


	//   ....[116]....
        /*0834*/ 	.word	0x0000a0c0
        /*0838*/ 	.word	0x00000000
        /*083c*/ 	.word	0x000000e0
        /*0840*/ 	.short	0x010a
        /*0842*/ 	.byte	0xff
	.zero		1


	//   ....[117]....
        /*0844*/ 	.word	0x0000a120
        /*0848*/ 	.word	0x00000000
        /*084c*/ 	.word	0x00000100
        /*0850*/ 	.short	0x010a
        /*0852*/ 	.byte	0xff
	.zero		1


	//   ....[118]....
        /*0854*/ 	.word	0x0000a180
        /*0858*/ 	.word	0x00000000
        /*085c*/ 	.word	0x00000000
        /*0860*/ 	.short	0x010a
        /*0862*/ 	.byte	0xff
	.zero		1


	//   ....[119]....
        /*0864*/ 	.word	0x0000a1e0
        /*0868*/ 	.word	0x00000000
        /*086c*/ 	.word	0x00000000
        /*0870*/ 	.short	0x010a
        /*0872*/ 	.byte	0xff
	.zero		1


	//   ....[120]....
        /*0874*/ 	.word	0x0000a240
        /*0878*/ 	.word	0x00000000
        /*087c*/ 	.word	0x00000110
        /*0880*/ 	.short	0x010a
        /*0882*/ 	.byte	0xff
	.zero		1


	//   ....[121]....
        /*0884*/ 	.word	0x0000a2a0
        /*0888*/ 	.word	0x00000000
        /*088c*/ 	.word	0x000000e0
        /*0890*/ 	.short	0x010a
        /*0892*/ 	.byte	0xff
	.zero		1


	//   ....[122]....
        /*0894*/ 	.word	0x0000a300
        /*0898*/ 	.word	0x00000003
        /*089c*/ 	.word	0x000000d8
        /*08a0*/ 	.short	0x010a
        /*08a2*/ 	.byte	0xff
	.zero		1


	//   ....[123]....
        /*08a4*/ 	.word	0x0000a360
        /*08a8*/ 	.word	0x00000000
        /*08ac*/ 	.word	0x000000b8
        /*08b0*/ 	.short	0x010a
        /*08b2*/ 	.byte	0xff
	.zero		1


	//   ....[124]....
        /*08b4*/ 	.word	0x0000a3c0
        /*08b8*/ 	.word	0x00000000
        /*08bc*/ 	.word	0x000000b8
        /*08c0*/ 	.short	0x010a
        /*08c2*/ 	.byte	0xff
	.zero		1


	//   ....[125]....
        /*08c4*/ 	.word	0x0000a420
        /*08c8*/ 	.word	0x00000000
        /*08cc*/ 	.word	0x00000000
        /*08d0*/ 	.short	0x010a
        /*08d2*/ 	.byte	0xff
	.zero		1


	//   ....[126]....
        /*08d4*/ 	.word	0x0000a480
        /*08d8*/ 	.word	0x00000000
        /*08dc*/ 	.word	0x00000000
        /*08e0*/ 	.short	0x010a
        /*08e2*/ 	.byte	0xff
	.zero		1


	//   ....[127]....
        /*08e4*/ 	.word	0x0000a4e0
        /*08e8*/ 	.word	0x00000000
        /*08ec*/ 	.word	0x000000e0
        /*08f0*/ 	.short	0x010a
        /*08f2*/ 	.byte	0xff
	.zero		1


	//   ....[128]....
        /*08f4*/ 	.word	0x0000a530
        /*08f8*/ 	.word	0x00000000
        /*08fc*/ 	.word	0x000000a0
        /*0900*/ 	.short	0x010a
        /*0902*/ 	.byte	0xff
	.zero		1


	//   ....[129]....
        /*0904*/ 	.word	0x0000a580
        /*0908*/ 	.word	0x00000067
        /*090c*/ 	.word	0x000000f0
        /*0910*/ 	.short	0x010a
        /*0912*/ 	.byte	0xff
	.zero		1


	//   ....[130]....
        /*0914*/ 	.word	0x0000a5d0
        /*0918*/ 	.word	0x00000003
        /*091c*/ 	.word	0x000000a0
        /*0920*/ 	.short	0x010a
        /*0922*/ 	.byte	0xff
	.zero		1


	//----- nvinfo : EIATTR_NUM_MBARRIERS
	.align		4
.L_47:
        /*0924*/ 	.byte	0x03, 0x38
        /*0926*/ 	.short	0x0023


	//----- nvinfo : EIATTR_EXIT_INSTR_OFFSETS
	.align		4
        /*0928*/ 	.byte	0x04, 0x1c
        /*092a*/ 	.short	(.L_49 - .L_48)


	//   ....[0]....
.L_48:
        /*092c*/ 	.word	0x00003900


	//   ....[1]....
        /*0930*/ 	.word	0x00003bb0


	//   ....[2]....
        /*0934*/ 	.word	0x00003c10


	//   ....[3]....
        /*0938*/ 	.word	0x00004eb0


	//   ....[4]....
        /*093c*/ 	.word	0x000065a0


	//   ....[5]....
        /*0940*/ 	.word	0x000065e0


	//   ....[6]....
        /*0944*/ 	.word	0x000098f0


	//   ....[7]....
        /*0948*/ 	.word	0x00009970


	//   ....[8]....
        /*094c*/ 	.word	0x000099a0


	//   ....[9]....
        /*0950*/ 	.word	0x00009a20


	//----- nvinfo : EIATTR_MAX_THREADS
	.align		4
.L_49:
        /*0954*/ 	.byte	0x04, 0x05
        /*0956*/ 	.short	(.L_51 - .L_50)
.L_50:
        /*0958*/ 	.word	0x00000100
        /*095c*/ 	.word	0x00000001
        /*0960*/ 	.word	0x00000001


	//----- nvinfo : EIATTR_CRS_STACK_SIZE
	.align		4
.L_51:
        /*0964*/ 	.byte	0x04, 0x1e
        /*0966*/ 	.short	(.L_53 - .L_52)
.L_52:
        /*0968*/ 	.word	0x00000000


	//----- nvinfo : EIATTR_CBANK_PARAM_SIZE
	.align		4
.L_53:
        /*096c*/ 	.byte	0x03, 0x19
        /*096e*/ 	.short	0x0900


	//----- nvinfo : EIATTR_PARAM_CBANK
	.align		4
        /*0970*/ 	.byte	0x04, 0x0a
        /*0972*/ 	.short	(.L_55 - .L_54)
	.align		4
.L_54:
        /*0974*/ 	.word	index@(.nv.constant0._ZN7cutlass13device_kernelINS_4conv6kernel13ConvUniversalINS1_16ConvProblemShapeILNS1_8OperatorE2ELi3EEENS1_10collective14CollectiveConvINS1_47MainloopSm100TmaUmmaWarpSpecializedImplicitGemmILS5_2ELi10ELi3ELi1ELi2EN4cute5tupleIJNSA_1CILi2EEENSC_ILi1EEESE_EEEEENSB_IJNSC_ILi256EEENSB_IJNSC_ILi64EEEEEESJ_EEENS_6half_tESL_NSA_8TiledMMAINSA_8MMA_AtomIJNSA_26SM100_MMA_F16BF16_2x1SM_SSISL_SL_fLi256ELi64ELNSA_4UMMA5MajorE1ELSQ_1ELNSP_7ScaleInE0ELSR_0EEEEEENSA_6LayoutINSB_IJSE_SE_SE_EEENSB_IJNSC_ILi0EEESW_SW_EEEEENSB_IJNSA_10UnderscoreESZ_SZ_EEEEENS7_6detail27Sm100ImplicitGemmTileTraitsINSA_18SM100_TMA_2SM_LOADENSA_14ComposedLayoutINSA_7SwizzleILi3ELi4ELi3EEENSA_18smem_ptr_flag_bitsILi16EEENSU_INSB_IJSI_NSC_ILi8EEEEEENSB_IJSE_SI_EEEEEEEvEENS13_INSA_25SM100_TMA_2SM_LOAD_IM2COLENS15_INS16_ILi2ELi4ELi3EEES19_NSU_INSB_IJNSC_ILi32EEES1A_EEENSB_IJSE_S1I_EEEEEEEvEEEENS_8epilogue10collective18CollectiveEpilogueINS1P_23Sm100TmaWarpSpecializedILi3ELi2ELi32ELb1ELb0EEEJNSB_IJNSC_ILi128EEESJ_SJ_EEENSB_IJNSU_IS1U_SE_EENSU_IS1I_SE_EEEEESL_NSB_IJlNSB_IJSE_lllEEESW_EEESL_S20_NS1P_6fusion15FusionCallbacksIS1T_NS21_17LinearCombinationISL_fSL_fLNS_15FloatRoundStyleE2EEES1V_S1Y_JEEENSA_5SM1004TMEM4LOAD26SM100_TMEM_LOAD_32dp32b32xENSA_13SM90_TMA_LOADENS15_IS1H_S19_NSU_INSB_IJS1A_S1I_EEENSB_IJS1I_SE_EEEEEEENSA_39AutoVectorizingCopyWithAssumedAlignmentILi128EEENSA_14SM90_TMA_STOREES2F_S2H_S2H_EEEvvEEEEvNT_6ParamsE)
        /*0978*/ 	.short	0x0380
        /*097a*/ 	.short	0x0900


	//----- nvinfo : EIATTR_SW_WAR
	.align		4
.L_55:
        /*097c*/ 	.byte	0x04, 0x36
        /*097e*/ 	.short	(.L_57 - .L_56)
.L_56:
        /*0980*/ 	.word	0x00000008
.L_57:


//--------------------- .nv.callgraph             --------------------------
	.section	.nv.callgraph,"",@"SHT_CUDA_CALLGRAPH"
	.align	4
	.sectionentsize	8
	.align		4
        /*0000*/ 	.word	0x00000000
	.align		4
        /*0004*/ 	.word	0xffffffff
	.align		4
        /*0008*/ 	.word	index@(_ZN7cutlass13device_kernelINS_4conv6kernel13ConvUniversalINS1_16ConvProblemShapeILNS1_8OperatorE2ELi3EEENS1_10collective14CollectiveConvINS1_47MainloopSm100TmaUmmaWarpSpecializedImplicitGemmILS5_2ELi10ELi3ELi1ELi2EN4cute5tupleIJNSA_1CILi2EEENSC_ILi1EEESE_EEEEENSB_IJNSC_ILi256EEENSB_IJNSC_ILi64EEEEEESJ_EEENS_6half_tESL_NSA_8TiledMMAINSA_8MMA_AtomIJNSA_26SM100_MMA_F16BF16_2x1SM_SSISL_SL_fLi256ELi64ELNSA_4UMMA5MajorE1ELSQ_1ELNSP_7ScaleInE0ELSR_0EEEEEENSA_6LayoutINSB_IJSE_SE_SE_EEENSB_IJNSC_ILi0EEESW_SW_EEEEENSB_IJNSA_10UnderscoreESZ_SZ_EEEEENS7_6detail27Sm100ImplicitGemmTileTraitsINSA_18SM100_TMA_2SM_LOADENSA_14ComposedLayoutINSA_7SwizzleILi3ELi4ELi3EEENSA_18smem_ptr_flag_bitsILi16EEENSU_INSB_IJSI_NSC_ILi8EEEEEENSB_IJSE_SI_EEEEEEEvEENS13_INSA_25SM100_TMA_2SM_LOAD_IM2COLENS15_INS16_ILi2ELi4ELi3EEES19_NSU_INSB_IJNSC_ILi32EEES1A_EEENSB_IJSE_S1I_EEEEEEEvEEEENS_8epilogue10collective18CollectiveEpilogueINS1P_23Sm100TmaWarpSpecializedILi3ELi2ELi32ELb1ELb0EEEJNSB_IJNSC_ILi128EEESJ_SJ_EEENSB_IJNSU_IS1U_SE_EENSU_IS1I_SE_EEEEESL_NSB_IJlNSB_IJSE_lllEEESW_EEESL_S20_NS1P_6fusion15FusionCallbacksIS1T_NS21_17LinearCombinationISL_fSL_fLNS_15FloatRoundStyleE2EEES1V_S1Y_JEEENSA_5SM1004TMEM4LOAD26SM100_TMEM_LOAD_32dp32b32xENSA_13SM90_TMA_LOADENS15_IS1H_S19_NSU_INSB_IJS1A_S1I_EEENSB_IJS1I_SE_EEEEEEENSA_39AutoVectorizingCopyWithAssumedAlignmentILi128EEENSA_14SM90_TMA_STOREES2F_S2H_S2H_EEEvvEEEEvNT_6ParamsE)
	.align		4
        /*000c*/ 	.word	index@(__assertfail)
	.align		4
        /*0010*/ 	.word	0x00000000
	.align		4
        /*0014*/ 	.word	0xfffffffe
	.align		4
        /*0018*/ 	.word	0x00000000
	.align		4
        /*001c*/ 	.word	0xfffffffd
	.align		4
        /*0020*/ 	.word	0x00000000
	.align		4
        /*0024*/ 	.word	0xfffffffc


//--------------------- .nv.constant4             --------------------------
	.section	.nv.constant4,"a",@progbits
	.align	8
	.align		8
.nv.constant4:
        /*0000*/ 	.dword	__assertfail
	.align		8
        /*0008*/ 	.dword	__unnamed_1
	.align		8
        /*0010*/ 	.dword	__unnamed_2
	.align		8
        /*0018*/ 	.dword	_ZN39_INTERNAL_e8198679_4_k_cu_4f5f8ff3_43424cuda3std3__45__cpo5beginE
	.align		8
        /*0020*/ 	.dword	_ZN39_INTERNAL_e8198679_4_k_cu_4f5f8ff3_43424cuda3std3__45__cpo3endE
	.align		8
        /*0028*/ 	.dword	_ZN39_INTERNAL_e8198679_4_k_cu_4f5f8ff3_43424cuda3std3__45__cpo6cbeginE
	.align		8
        /*0030*/ 	.dword	_ZN39_INTERNAL_e8198679_4_k_cu_4f5f8ff3_43424cuda3std3__45__cpo4cendE
	.align		8
        /*0038*/ 	.dword	_ZN39_INTERNAL_e8198679_4_k_cu_4f5f8ff3_43424cuda3std3__441_GLOBAL__N__e8198679_4_k_cu_4f5f8ff3_43426ignoreE
	.align		8
        /*0040*/ 	.dword	_ZN39_INTERNAL_e8198679_4_k_cu_4f5f8ff3_43424cuda3std3__419piecewise_constructE
	.align		8
        /*0048*/ 	.dword	_ZN39_INTERNAL_e8198679_4_k_cu_4f5f8ff3_43424cuda3std3__48in_placeE
	.align		8
        /*0050*/ 	.dword	_ZN39_INTERNAL_e8198679_4_k_cu_4f5f8ff3_43424cuda3std6ranges3__45__cpo4swapE
	.align		8
        /*0058*/ 	.dword	_ZN39_INTERNAL_e8198679_4_k_cu_4f5f8ff3_43424cuda3std6ranges3__45__cpo9iter_moveE
	.align		8
        /*0060*/ 	.dword	_ZN39_INTERNAL_e8198679_4_k_cu_4f5f8ff3_43424cute7productE
	.align		8
        /*0068*/ 	.dword	_ZN39_INTERNAL_e8198679_4_k_cu_4f5f8ff3_43424cute1_E
	.align		8
        /*0070*/ 	.dword	$str$27
	.align		8
        /*0078*/ 	.dword	$str$28
	.align		8
        /*0080*/ 	.dword	$str$29
	.align		8
        /*0088*/ 	.dword	$str$30


//--------------------- .text._ZN7cutlass13device_kernelINS_4conv6kernel13ConvUniversalINS1_16ConvProblemShapeILNS1_8OperatorE2ELi3EEENS1_10collective14CollectiveConvINS1_47MainloopSm100TmaUmmaWarpSpecializedImplicitGemmILS5_2ELi10ELi3ELi1ELi2EN4cute5tupleIJNSA_1CILi2EEENSC_ILi1EEESE_EEEEENSB_IJNSC_ILi256EEENSB_IJNSC_ILi64EEEEEESJ_EEENS_6half_tESL_NSA_8TiledMMAINSA_8MMA_AtomIJNSA_26SM100_MMA_F16BF16_2x1SM_SSISL_SL_fLi256ELi64ELNSA_4UMMA5MajorE1ELSQ_1ELNSP_7ScaleInE0ELSR_0EEEEEENSA_6LayoutINSB_IJSE_SE_SE_EEENSB_IJNSC_ILi0EEESW_SW_EEEEENSB_IJNSA_10UnderscoreESZ_SZ_EEEEENS7_6detail27Sm100ImplicitGemmTileTraitsINSA_18SM100_TMA_2SM_LOADENSA_14ComposedLayoutINSA_7SwizzleILi3ELi4ELi3EEENSA_18smem_ptr_flag_bitsILi16EEENSU_INSB_IJSI_NSC_ILi8EEEEEENSB_IJSE_SI_EEEEEEEvEENS13_INSA_25SM100_TMA_2SM_LOAD_IM2COLENS15_INS16_ILi2ELi4ELi3EEES19_NSU_INSB_IJNSC_ILi32EEES1A_EEENSB_IJSE_S1I_EEEEEEEvEEEENS_8epilogue10collective18CollectiveEpilogueINS1P_23Sm100TmaWarpSpecializedILi3ELi2ELi32ELb1ELb0EEEJNSB_IJNSC_ILi128EEESJ_SJ_EEENSB_IJNSU_IS1U_SE_EENSU_IS1I_SE_EEEEESL_NSB_IJlNSB_IJSE_lllEEESW_EEESL_S20_NS1P_6fusion15FusionCallbacksIS1T_NS21_17LinearCombinationISL_fSL_fLNS_15FloatRoundStyleE2EEES1V_S1Y_JEEENSA_5SM1004TMEM4LOAD26SM100_TMEM_LOAD_32dp32b32xENSA_13SM90_TMA_LOADENS15_IS1H_S19_NSU_INSB_IJS1A_S1I_EEENSB_IJS1I_SE_EEEEEEENSA_39AutoVectorizingCopyWithAssumedAlignmentILi128EEENSA_14SM90_TMA_STOREES2F_S2H_S2H_EEEvvEEEEvNT_6ParamsE --------------------------
	.section	.text._ZN7cutlass13device_kernelINS_4conv6kernel13ConvUniversalINS1_16ConvProblemShapeILNS1_8OperatorE2ELi3EEENS1_10collective14CollectiveConvINS1_47MainloopSm100TmaUmmaWarpSpecializedImplicitGemmILS5_2ELi10ELi3ELi1ELi2EN4cute5tupleIJNSA_1CILi2EEENSC_ILi1EEESE_EEEEENSB_IJNSC_ILi256EEENSB_IJNSC_ILi64EEEEEESJ_EEENS_6half_tESL_NSA_8TiledMMAINSA_8MMA_AtomIJNSA_26SM100_MMA_F16BF16_2x1SM_SSISL_SL_fLi256ELi64ELNSA_4UMMA5MajorE1ELSQ_1ELNSP_7ScaleInE0ELSR_0EEEEEENSA_6LayoutINSB_IJSE_SE_SE_EEENSB_IJNSC_ILi0EEESW_SW_EEEEENSB_IJNSA_10UnderscoreESZ_SZ_EEEEENS7_6detail27Sm100ImplicitGemmTileTraitsINSA_18SM100_TMA_2SM_LOADENSA_14ComposedLayoutINSA_7SwizzleILi3ELi4ELi3EEENSA_18smem_ptr_flag_bitsILi16EEENSU_INSB_IJSI_NSC_ILi8EEEEEENSB_IJSE_SI_EEEEEEEvEENS13_INSA_25SM100_TMA_2SM_LOAD_IM2COLENS15_INS16_ILi2ELi4ELi3EEES19_NSU_INSB_IJNSC_ILi32EEES1A_EEENSB_IJSE_S1I_EEEEEEEvEEEENS_8epilogue10collective18CollectiveEpilogueINS1P_23Sm100TmaWarpSpecializedILi3ELi2ELi32ELb1ELb0EEEJNSB_IJNSC_ILi128EEESJ_SJ_EEENSB_IJNSU_IS1U_SE_EENSU_IS1I_SE_EEEEESL_NSB_IJlNSB_IJSE_lllEEESW_EEESL_S20_NS1P_6fusion15FusionCallbacksIS1T_NS21_17LinearCombinationISL_fSL_fLNS_15FloatRoundStyleE2EEES1V_S1Y_JEEENSA_5SM1004TMEM4LOAD26SM100_TMEM_LOAD_32dp32b32xENSA_13SM90_TMA_LOADENS15_IS1H_S19_NSU_INSB_IJS1A_S1I_EEENSB_IJS1I_SE_EEEEEEENSA_39AutoVectorizingCopyWithAssumedAlignmentILi128EEENSA_14SM90_TMA_STOREES2F_S2H_S2H_EEEvvEEEEvNT_6ParamsE,"ax",@progbits
	.align	128
.text._ZN7cutlass13device_kernelINS_4conv6kernel13ConvUniversalINS1_16ConvProblemShapeILNS1_8OperatorE2ELi3EEENS1_10collective14CollectiveConvINS1_47MainloopSm100TmaUmmaWarpSpecializedImplicitGemmILS5_2ELi10ELi3ELi1ELi2EN4cute5tupleIJNSA_1CILi2EEENSC_ILi1EEESE_EEEEENSB_IJNSC_ILi256EEENSB_IJNSC_ILi64EEEEEESJ_EEENS_6half_tESL_NSA_8TiledMMAINSA_8MMA_AtomIJNSA_26SM100_MMA_F16BF16_2x1SM_SSISL_SL_fLi256ELi64ELNSA_4UMMA5MajorE1ELSQ_1ELNSP_7ScaleInE0ELSR_0EEEEEENSA_6LayoutINSB_IJSE_SE_SE_EEENSB_IJNSC_ILi0EEESW_SW_EEEEENSB_IJNSA_10UnderscoreESZ_SZ_EEEEENS7_6detail27Sm100ImplicitGemmTileTraitsINSA_18SM100_TMA_2SM_LOADENSA_14ComposedLayoutINSA_7SwizzleILi3ELi4ELi3EEENSA_18smem_ptr_flag_bitsILi16EEENSU_INSB_IJSI_NSC_ILi8EEEEEENSB_IJSE_SI_EEEEEEEvEENS13_INSA_25SM100_TMA_2SM_LOAD_IM2COLENS15_INS16_ILi2ELi4ELi3EEES19_NSU_INSB_IJNSC_ILi32EEES1A_EEENSB_IJSE_S1I_EEEEEEEvEEEENS_8epilogue10collective18CollectiveEpilogueINS1P_23Sm100TmaWarpSpecializedILi3ELi2ELi32ELb1ELb0EEEJNSB_IJNSC_ILi128EEESJ_SJ_EEENSB_IJNSU_IS1U_SE_EENSU_IS1I_SE_EEEEESL_NSB_IJlNSB_IJSE_lllEEESW_EEESL_S20_NS1P_6fusion15FusionCallbacksIS1T_NS21_17LinearCombinationISL_fSL_fLNS_15FloatRoundStyleE2EEES1V_S1Y_JEEENSA_5SM1004TMEM4LOAD26SM100_TMEM_LOAD_32dp32b32xENSA_13SM90_TMA_LOADENS15_IS1H_S19_NSU_INSB_IJS1A_S1I_EEENSB_IJS1I_SE_EEEEEEENSA_39AutoVectorizingCopyWithAssumedAlignmentILi128EEENSA_14SM90_TMA_STOREES2F_S2H_S2H_EEEvvEEEEvNT_6ParamsE:
        .type           _ZN7cutlass13device_kernelINS_4conv6kernel13ConvUniversalINS1_16ConvProblemShapeILNS1_8OperatorE2ELi3EEENS1_10collective14CollectiveConvINS1_47MainloopSm100TmaUmmaWarpSpecializedImplicitGemmILS5_2ELi10ELi3ELi1ELi2EN4cute5tupleIJNSA_1CILi2EEENSC_ILi1EEESE_EEEEENSB_IJNSC_ILi256EEENSB_IJNSC_ILi64EEEEEESJ_EEENS_6half_tESL_NSA_8TiledMMAINSA_8MMA_AtomIJNSA_26SM100_MMA_F16BF16_2x1SM_SSISL_SL_fLi256ELi64ELNSA_4UMMA5MajorE1ELSQ_1ELNSP_7ScaleInE0ELSR_0EEEEEENSA_6LayoutINSB_IJSE_SE_SE_EEENSB_IJNSC_ILi0EEESW_SW_EEEEENSB_IJNSA_10UnderscoreESZ_SZ_EEEEENS7_6detail27Sm100ImplicitGemmTileTraitsINSA_18SM100_TMA_2SM_LOADENSA_14ComposedLayoutINSA_7SwizzleILi3ELi4ELi3EEENSA_18smem_ptr_flag_bitsILi16EEENSU_INSB_IJSI_NSC_ILi8EEEEEENSB_IJSE_SI_EEEEEEEvEENS13_INSA_25SM100_TMA_2SM_LOAD_IM2COLENS15_INS16_ILi2ELi4ELi3EEES19_NSU_INSB_IJNSC_ILi32EEES1A_EEENSB_IJSE_S1I_EEEEEEEvEEEENS_8epilogue10collective18CollectiveEpilogueINS1P_23Sm100TmaWarpSpecializedILi3ELi2ELi32ELb1ELb0EEEJNSB_IJNSC_ILi128EEESJ_SJ_EEENSB_IJNSU_IS1U_SE_EENSU_IS1I_SE_EEEEESL_NSB_IJlNSB_IJSE_lllEEESW_EEESL_S20_NS1P_6fusion15FusionCallbacksIS1T_NS21_17LinearCombinationISL_fSL_fLNS_15FloatRoundStyleE2EEES1V_S1Y_JEEENSA_5SM1004TMEM4LOAD26SM100_TMEM_LOAD_32dp32b32xENSA_13SM90_TMA_LOADENS15_IS1H_S19_NSU_INSB_IJS1A_S1I_EEENSB_IJS1I_SE_EEEEEEENSA_39AutoVectorizingCopyWithAssumedAlignmentILi128EEENSA_14SM90_TMA_STOREES2F_S2H_S2H_EEEvvEEEEvNT_6ParamsE,@function
        .size           _ZN7cutlass13device_kernelINS_4conv6kernel13ConvUniversalINS1_16ConvProblemShapeILNS1_8OperatorE2ELi3EEENS1_10collective14CollectiveConvINS1_47MainloopSm100TmaUmmaWarpSpecializedImplicitGemmILS5_2ELi10ELi3ELi1ELi2EN4cute5tupleIJNSA_1CILi2EEENSC_ILi1EEESE_EEEEENSB_IJNSC_ILi256EEENSB_IJNSC_ILi64EEEEEESJ_EEENS_6half_tESL_NSA_8TiledMMAINSA_8MMA_AtomIJNSA_26SM100_MMA_F16BF16_2x1SM_SSISL_SL_fLi256ELi64ELNSA_4UMMA5MajorE1ELSQ_1ELNSP_7ScaleInE0ELSR_0EEEEEENSA_6LayoutINSB_IJSE_SE_SE_EEENSB_IJNSC_ILi0EEESW_SW_EEEEENSB_IJNSA_10UnderscoreESZ_SZ_EEEEENS7_6detail27Sm100ImplicitGemmTileTraitsINSA_18SM100_TMA_2SM_LOADENSA_14ComposedLayoutINSA_7SwizzleILi3ELi4ELi3EEENSA_18smem_ptr_flag_bitsILi16EEENSU_INSB_IJSI_NSC_ILi8EEEEEENSB_IJSE_SI_EEEEEEEvEENS13_INSA_25SM100_TMA_2SM_LOAD_IM2COLENS15_INS16_ILi2ELi4ELi3EEES19_NSU_INSB_IJNSC_ILi32EEES1A_EEENSB_IJSE_S1I_EEEEEEEvEEEENS_8epilogue10collective18CollectiveEpilogueINS1P_23Sm100TmaWarpSpecializedILi3ELi2ELi32ELb1ELb0EEEJNSB_IJNSC_ILi128EEESJ_SJ_EEENSB_IJNSU_IS1U_SE_EENSU_IS1I_SE_EEEEESL_NSB_IJlNSB_IJSE_lllEEESW_EEESL_S20_NS1P_6fusion15FusionCallbacksIS1T_NS21_17LinearCombinationISL_fSL_fLNS_15FloatRoundStyleE2EEES1V_S1Y_JEEENSA_5SM1004TMEM4LOAD26SM100_TMEM_LOAD_32dp32b32xENSA_13SM90_TMA_LOADENS15_IS1H_S19_NSU_INSB_IJS1A_S1I_EEENSB_IJS1I_SE_EEEEEEENSA_39AutoVectorizingCopyWithAssumedAlignmentILi128EEENSA_14SM90_TMA_STOREES2F_S2H_S2H_EEEvvEEEEvNT_6ParamsE,(.L_x_184 - _ZN7cutlass13device_kernelINS_4conv6kernel13ConvUniversalINS1_16ConvProblemShapeILNS1_8OperatorE2ELi3EEENS1_10collective14CollectiveConvINS1_47MainloopSm100TmaUmmaWarpSpecializedImplicitGemmILS5_2ELi10ELi3ELi1ELi2EN4cute5tupleIJNSA_1CILi2EEENSC_ILi1EEESE_EEEEENSB_IJNSC_ILi256EEENSB_IJNSC_ILi64EEEEEESJ_EEENS_6half_tESL_NSA_8TiledMMAINSA_8MMA_AtomIJNSA_26SM100_MMA_F16BF16_2x1SM_SSISL_SL_fLi256ELi64ELNSA_4UMMA5MajorE1ELSQ_1ELNSP_7ScaleInE0ELSR_0EEEEEENSA_6LayoutINSB_IJSE_SE_SE_EEENSB_IJNSC_ILi0EEESW_SW_EEEEENSB_IJNSA_10UnderscoreESZ_SZ_EEEEENS7_6detail27Sm100ImplicitGemmTileTraitsINSA_18SM100_TMA_2SM_LOADENSA_14ComposedLayoutINSA_7SwizzleILi3ELi4ELi3EEENSA_18smem_ptr_flag_bitsILi16EEENSU_INSB_IJSI_NSC_ILi8EEEEEENSB_IJSE_SI_EEEEEEEvEENS13_INSA_25SM100_TMA_2SM_LOAD_IM2COLENS15_INS16_ILi2ELi4ELi3EEES19_NSU_INSB_IJNSC_ILi32EEES1A_EEENSB_IJSE_S1I_EEEEEEEvEEEENS_8epilogue10collective18CollectiveEpilogueINS1P_23Sm100TmaWarpSpecializedILi3ELi2ELi32ELb1ELb0EEEJNSB_IJNSC_ILi128EEESJ_SJ_EEENSB_IJNSU_IS1U_SE_EENSU_IS1I_SE_EEEEESL_NSB_IJlNSB_IJSE_lllEEESW_EEESL_S20_NS1P_6fusion15FusionCallbacksIS1T_NS21_17LinearCombinationISL_fSL_fLNS_15FloatRoundStyleE2EEES1V_S1Y_JEEENSA_5SM1004TMEM4LOAD26SM100_TMEM_LOAD_32dp32b32xENSA_13SM90_TMA_LOADENS15_IS1H_S19_NSU_INSB_IJS1A_S1I_EEENSB_IJS1I_SE_EEEEEEENSA_39AutoVectorizingCopyWithAssumedAlignmentILi128EEENSA_14SM90_TMA_STOREES2F_S2H_S2H_EEEvvEEEEvNT_6ParamsE)
        .other          _ZN7cutlass13device_kernelINS_4conv6kernel13ConvUniversalINS1_16ConvProblemShapeILNS1_8OperatorE2ELi3EEENS1_10collective14CollectiveConvINS1_47MainloopSm100TmaUmmaWarpSpecializedImplicitGemmILS5_2ELi10ELi3ELi1ELi2EN4cute5tupleIJNSA_1CILi2EEENSC_ILi1EEESE_EEEEENSB_IJNSC_ILi256EEENSB_IJNSC_ILi64EEEEEESJ_EEENS_6half_tESL_NSA_8TiledMMAINSA_8MMA_AtomIJNSA_26SM100_MMA_F16BF16_2x1SM_SSISL_SL_fLi256ELi64ELNSA_4UMMA5MajorE1ELSQ_1ELNSP_7ScaleInE0ELSR_0EEEEEENSA_6LayoutINSB_IJSE_SE_SE_EEENSB_IJNSC_ILi0EEESW_SW_EEEEENSB_IJNSA_10UnderscoreESZ_SZ_EEEEENS7_6detail27Sm100ImplicitGemmTileTraitsINSA_18SM100_TMA_2SM_LOADENSA_14ComposedLayoutINSA_7SwizzleILi3ELi4ELi3EEENSA_18smem_ptr_flag_bitsILi16EEENSU_INSB_IJSI_NSC_ILi8EEEEEENSB_IJSE_SI_EEEEEEEvEENS13_INSA_25SM100_TMA_2SM_LOAD_IM2COLENS15_INS16_ILi2ELi4ELi3EEES19_NSU_INSB_IJNSC_ILi32EEES1A_EEENSB_IJSE_S1I_EEEEEEEvEEEENS_8epilogue10collective18CollectiveEpilogueINS1P_23Sm100TmaWarpSpecializedILi3ELi2ELi32ELb1ELb0EEEJNSB_IJNSC_ILi128EEESJ_SJ_EEENSB_IJNSU_IS1U_SE_EENSU_IS1I_SE_EEEEESL_NSB_IJlNSB_IJSE_lllEEESW_EEESL_S20_NS1P_6fusion15FusionCallbacksIS1T_NS21_17LinearCombinationISL_fSL_fLNS_15FloatRoundStyleE2EEES1V_S1Y_JEEENSA_5SM1004TMEM4LOAD26SM100_TMEM_LOAD_32dp32b32xENSA_13SM90_TMA_LOADENS15_IS1H_S19_NSU_INSB_IJS1A_S1I_EEENSB_IJS1I_SE_EEEEEEENSA_39AutoVectorizingCopyWithAssumedAlignmentILi128EEENSA_14SM90_TMA_STOREES2F_S2H_S2H_EEEvvEEEEvNT_6ParamsE,@"STO_CUDA_ENTRY STV_DEFAULT"
_ZN7cutlass13device_kernelINS_4conv6kernel13ConvUniversalINS1_16ConvProblemShapeILNS1_8OperatorE2ELi3EEENS1_10collective14CollectiveConvINS1_47MainloopSm100TmaUmmaWarpSpecializedImplicitGemmILS5_2ELi10ELi3ELi1ELi2EN4cute5tupleIJNSA_1CILi2EEENSC_ILi1EEESE_EEEEENSB_IJNSC_ILi256EEENSB_IJNSC_ILi64EEEEEESJ_EEENS_6half_tESL_NSA_8TiledMMAINSA_8MMA_AtomIJNSA_26SM100_MMA_F16BF16_2x1SM_SSISL_SL_fLi256ELi64ELNSA_4UMMA5MajorE1ELSQ_1ELNSP_7ScaleInE0ELSR_0EEEEEENSA_6LayoutINSB_IJSE_SE_SE_EEENSB_IJNSC_ILi0EEESW_SW_EEEEENSB_IJNSA_10UnderscoreESZ_SZ_EEEEENS7_6detail27Sm100ImplicitGemmTileTraitsINSA_18SM100_TMA_2SM_LOADENSA_14ComposedLayoutINSA_7SwizzleILi3ELi4ELi3EEENSA_18smem_ptr_flag_bitsILi16EEENSU_INSB_IJSI_NSC_ILi8EEEEEENSB_IJSE_SI_EEEEEEEvEENS13_INSA_25SM100_TMA_2SM_LOAD_IM2COLENS15_INS16_ILi2ELi4ELi3EEES19_NSU_INSB_IJNSC_ILi32EEES1A_EEENSB_IJSE_S1I_EEEEEEEvEEEENS_8epilogue10collective18CollectiveEpilogueINS1P_23Sm100TmaWarpSpecializedILi3ELi2ELi32ELb1ELb0EEEJNSB_IJNSC_ILi128EEESJ_SJ_EEENSB_IJNSU_IS1U_SE_EENSU_IS1I_SE_EEEEESL_NSB_IJlNSB_IJSE_lllEEESW_EEESL_S20_NS1P_6fusion15FusionCallbacksIS1T_NS21_17LinearCombinationISL_fSL_fLNS_15FloatRoundStyleE2EEES1V_S1Y_JEEENSA_5SM1004TMEM4LOAD26SM100_TMEM_LOAD_32dp32b32xENSA_13SM90_TMA_LOADENS15_IS1H_S19_NSU_INSB_IJS1A_S1I_EEENSB_IJS1I_SE_EEEEEEENSA_39AutoVectorizingCopyWithAssumedAlignmentILi128EEENSA_14SM90_TMA_STOREES2F_S2H_S2H_EEEvvEEEEvNT_6ParamsE:
[----:B------:R-:W1:Y:S01]  /*0000*/  LDC R1, c[0x0][0x37c] ;  /* 0x0000df00ff017b82 */ /* 0x000e620000000800 */
[----:B------:R-:W2:Y:S01]  /*0010*/  S2R R99, SR_TID.X ;  /* 0x0000000000637919 */ /* 0x000ea20000002100 */
[----:B------:R-:W3:Y:S06]  /*0020*/  LDCU.64 UR8, c[0x0][0x990] ;  /* 0x00013200ff0877ac */ /* 0x000eec0008000a00 */
[----:B------:R-:W4:Y:S01]  /*0030*/  S2UR UR4, SR_CgaCtaId ;  /* 0x00000000000479c3 */ /* 0x000f220000008800 */
[----:B-1----:R-:W-:Y:S01]  /*0040*/  VIADD R1, R1, 0xfffffff8 ;  /* 0xfffffff801017836 */ /* 0x002fe20000000000 */
[----:B------:R-:W-:-:S02]  /*0050*/  PRMT R91, RZ, 0x7610, R91 ;  /* 0x00007610ff5b7816 */ /* 0x000fc4000000005b */
[----:B------:R-:W-:Y:S02]  /*0060*/  ELECT P1, URZ, PT ;  /* 0x0000000000ff782f */ /* 0x000fe40003820000 */
[----:B------:R-:W-:Y:S01]  /*0070*/  R2UR UR49, R1 ;  /* 0x00000000013172ca */ /* 0x000fe200000e0000 */
[----:B---3--:R-:W-:-:S04]  /*0080*/  UISETP.NE.U32.AND UP0, UPT, UR8, URZ, UPT ;  /* 0x000000ff0800728c */ /* 0x008fc8000bf05070 */
[----:B------:R-:W-:Y:S02]  /*0090*/  UISETP.NE.AND.EX UP0, UPT, UR9, URZ, UPT, UP0 ;  /* 0x000000ff0900728c */ /* 0x000fe4000bf05300 */
[----:B----4-:R-:W-:Y:S02]  /*00a0*/  ULOP3.LUT UR41, UR4, 0x1, URZ, 0xc0, !UPT ;  /* 0x0000000104297892 */ /* 0x010fe4000f8ec0ff */
[----:B------:R-:W-:Y:S01]  /*00b0*/  ULOP3.LUT UR40, UR4, 0x1, URZ, 0x3c, !UPT ;  /* 0x0000000104287892 */ /* 0x000fe2000f8e3cff */
[----:B--2---:R-:W-:-:S05]  /*00c0*/  SHF.R.U32.HI R92, RZ, 0x5, R99 ;  /* 0x00000005ff5c7819 */ /* 0x004fca0000011663 */
[----:B------:R-:W1:Y:S02]  /*00d0*/  SHFL.IDX PT, R0, R92, RZ, 0x1f ;  /* 0x00001fff5c007589 */ /* 0x000e6400000e0000 */
[----:B-1----:R-:W-:Y:S01]  /*00e0*/  R2UR UR18, R0 ;  /* 0x00000000001272ca */ /* 0x002fe200000e0000 */
[----:B------:R-:W-:-:S14]  /*00f0*/  BRA.U UP0, `(.L_x_0) ;  /* 0x0000000100307547 */ /* 0x000fdc000b800000 */
[----:B------:R-:W1:Y:S02]  /*0100*/  LDCU.64 UR4, c[0x0][0x988] ;  /* 0x00013100ff0477ac */ /* 0x000e640008000a00 */
[----:B-1----:R-:W-:-:S04]  /*0110*/  UISETP.NE.U32.AND UP0, UPT, UR4, URZ, UPT ;  /* 0x000000ff0400728c */ /* 0x002fc8000bf05070 */
[----:B------:R-:W-:-:S09]  /*0120*/  UISETP.NE.AND.EX UP0, UPT, UR5, URZ, UPT, UP0 ;  /* 0x000000ff0500728c */ /* 0x000fd2000bf05300 */
[----:B------:R-:W-:Y:S05]  /*0130*/  BRA.U !UP0, `(.L_x_1) ;  /* 0x0000000108147547 */ /* 0x000fea000b800000 */
[----:B------:R-:W1:Y:S01]  /*0140*/  LDC.64 R2, c[0x0][0x988] ;  /* 0x00026200ff027b82 */ /* 0x000e620000000a00 */
[----:B------:R-:W1:Y:S02]  /*0150*/  LDCU.64 UR4, c[0x0][0x358] ;  /* 0x00006b00ff0477ac */ /* 0x000e640008000a00 */
[----:B-1----:R1:W5:Y:S01]  /*0160*/  LDG.E R41, desc[UR4][R2.64] ;  /* 0x0000000402297981 */ /* 0x002362000c1e1900 */
[----:B------:R-:W-:Y:S01]  /*0170*/  HFMA2 R91, -RZ, RZ, 0, 5.9604644775390625e-08 ;  /* 0x00000001ff5b7431 */ /* 0x000fe200000001ff */
[----:B------:R-:W-:Y:S05]  /*0180*/  BRA `(.L_x_0) ;  /* 0x00000000000c7947 */ /* 0x000fea0003800000 */
.L_x_1:
[----:B------:R-:W1:Y:S01]  /*0190*/  LDCU UR4, c[0x0][0x980] ;  /* 0x00013000ff0477ac */ /* 0x000e620008000800 */
[----:B------:R-:W-:Y:S01]  /*01a0*/  HFMA2 R91, -RZ, RZ, 0, 5.9604644775390625e-08 ;  /* 0x00000001ff5b7431 */ /* 0x000fe200000001ff */
[----:B-1----:R-:W-:-:S07]  /*01b0*/  MOV R41, UR4 ;  /* 0x0000000400297c02 */ /* 0x002fce0008000f00 */
.L_x_0:
[----:B------:R-:W2:Y:S02]  /*01c0*/  LDCU.64 UR4, c[0x0][0x9b0] ;  /* 0x00013600ff0477ac */ /* 0x000ea40008000a00 */
[----:B--2---:R-:W-:-:S04]  /*01d0*/  UISETP.NE.U32.AND UP0, UPT, UR4, URZ, UPT ;  /* 0x000000ff0400728c */ /* 0x004fc8000bf05070 */
[----:B------:R-:W-:-:S09]  /*01e0*/  UISETP.NE.AND.EX UP0, UPT, UR5, URZ, UPT, UP0 ;  /* 0x000000ff0500728c */ /* 0x000fd2000bf05300 */
[----:B------:R-:W-:Y:S05]  /*01f0*/  BRA.U UP0, `(.L_x_2) ;  /* 0x0000000100287547 */ /* 0x000fea000b800000 */
[----:B------:R-:W2:Y:S02]  /*0200*/  LDCU.64 UR4, c[0x0][0x9a8] ;  /* 0x00013500ff0477ac */ /* 0x000ea40008000a00 */
[----:B--2---:R-:W-:-:S04]  /*0210*/  UISETP.NE.U32.AND UP0, UPT, UR4, URZ, UPT ;  /* 0x000000ff0400728c */ /* 0x004fc8000bf05070 */
[----:B------:R-:W-:-:S09]  /*0220*/  UISETP.NE.AND.EX UP0, UPT, UR5, URZ, UPT, UP0 ;  /* 0x000000ff0500728c */ /* 0x000fd2000bf05300 */
[----:B------:R-:W-:Y:S05]  /*0230*/  BRA.U !UP0, `(.L_x_3) ;  /* 0x0000000108107547 */ /* 0x000fea000b800000 */
[----:B------:R-:W2:Y:S01]  /*0240*/  LDC.64 R38, c[0x0][0x9a8] ;  /* 0x00026a00ff267b82 */ /* 0x000ea20000000a00 */
[----:B------:R-:W2:Y:S02]  /*0250*/  LDCU.64 UR4, c[0x0][0x358] ;  /* 0x00006b00ff0477ac */ /* 0x000ea40008000a00 */
[----:B--2---:R2:W5:Y:S01]  /*0260*/  LDG.E R38, desc[UR4][R38.64] ;  /* 0x0000000426267981 */ /* 0x004562000c1e1900 */
[----:B------:R-:W-:Y:S05]  /*0270*/  BRA `(.L_x_2) ;  /* 0x0000000000087947 */ /* 0x000fea0003800000 */
.L_x_3:
[----:B------:R-:W2:Y:S02]  /*0280*/  LDCU UR4, c[0x0][0x9a0] ;  /* 0x00013400ff0477ac */ /* 0x000ea40008000800 */
[----:B--2---:R-:W-:Y:S02]  /*0290*/  MOV R38, UR4 ;  /* 0x0000000400267c02 */ /* 0x004fe40008000f00 */
.L_x_2:
[----:B------:R-:W-:Y:S01]  /*02a0*/  IMAD.U32 R0, RZ, RZ, UR18 ;  /* 0x00000012ff007e24 */ /* 0x000fe2000f8e00ff */
[----:B------:R-:W-:Y:S04]  /*02b0*/  BSSY.RECONVERGENT B0, `(.L_x_4) ;  /* 0x000000c000007945 */ /* 0x000fe80003800200 */
[C---:B------:R-:W-:Y:S02]  /*02c0*/  ISETP.NE.OR P2, PT, R0.reuse, 0x1, !P1 ;  /* 0x000000010000780c */ /* 0x040fe40004f45670 */
[----:B------:R-:W-:-:S11]  /*02d0*/  ISETP.NE.OR P0, PT, R0, 0x3, !P1 ;  /* 0x000000030000780c */ /* 0x000fd60004f05670 */
[----:B------:R-:W-:Y:S05]  /*02e0*/  @P2 BRA `(.L_x_5) ;  /* 0x0000000000202947 */ /* 0x000fea0003800000 */
[----:B------:R-:W3:Y:S02]  /*02f0*/  LDCU.64 UR4, c[0x0][0x348] ;  /* 0x00006900ff0477ac */ /* 0x000ee40008000a00 */
[----:B---3--:R-:W-:Y:S02]  /*0300*/  UIADD3 UR6, UP1, UPT, UR4, 0x80, URZ ;  /* 0x0000008004067890 */ /* 0x008fe4000ff3e0ff */
[----:B------:R-:W-:Y:S02]  /*0310*/  UIADD3 UR4, UP0, UPT, UR4, 0x180, URZ ;  /* 0x0000018004047890 */ /* 0x000fe4000ff1e0ff */
[----:B------:R-:W-:Y:S02]  /*0320*/  UIADD3.X UR7, UPT, UPT, URZ, UR5, URZ, UP1, !UPT ;  /* 0x00000005ff077290 */ /* 0x000fe40008ffe4ff */
[----:B------:R-:W-:-:S07]  /*0330*/  UIADD3.X UR5, UPT, UPT, URZ, UR5, URZ, UP0, !UPT ;  /* 0x00000005ff057290 */ /* 0x000fce00087fe4ff */
[----:B------:R3:W-:Y:S02]  /*0340*/  UTMACCTL.PF [UR6] ;  /* 0x00000000060079b9 */ /* 0x0007e40008040000 */
[----:B------:R3:W-:Y:S02]  /*0350*/  UTMACCTL.PF [UR4] ;  /* 0x00000000040079b9 */ /* 0x0007e40008040000 */
[----:B---3--:R-:W-:Y:S01]  /*0360*/  NOP ;  /* 0x0000000000007918 */ /* 0x008fe20000000000 */
.L_x_5:
[----:B------:R-:W-:Y:S05]  /*0370*/  BSYNC.RECONVERGENT B0 ;  /* 0x0000000000007941 */ /* 0x000fea0003800200 */
.L_x_4:
[----:B------:R-:W-:Y:S04]  /*0380*/  BSSY.RECONVERGENT B0, `(.L_x_6) ;  /* 0x000000a000007945 */ /* 0x000fe80003800200 */
        /* <DEDUP_REMOVED lines=9> */
.L_x_7:
[----:B------:R-:W-:Y:S05]  /*0420*/  BSYNC.RECONVERGENT B0 ;  /* 0x0000000000007941 */ /* 0x000fea0003800200 */
.L_x_6:
[----:B------:R-:W3:Y:S01]  /*0430*/  LDCU.64 UR4, c[0x0][0x988] ;  /* 0x00013100ff0477ac */ /* 0x000ee20008000a00 */
[----:B------:R-:W-:Y:S02]  /*0440*/  UISETP.EQ.U32.AND UP2, UPT, UR8, URZ, UPT ;  /* 0x000000ff0800728c */ /* 0x000fe4000bf42070 */
[----:B------:R-:W-:Y:S02]  /*0450*/  UPLOP3.LUT UP3, UPT, UPT, UPT, UPT, 0x80, 0x8 ;  /* 0x000000000008789c */ /* 0x000fe40003f6f070 */
[----:B---3--:R-:W-:-:S04]  /*0460*/  UISETP.NE.U32.AND UP0, UPT, UR4, URZ, UPT ;  /* 0x000000ff0400728c */ /* 0x008fc8000bf05070 */
[----:B------:R-:W-:-:S04]  /*0470*/  UISETP.NE.AND.EX UP1, UPT, UR5, URZ, UPT, UP0 ;  /* 0x000000ff0500728c */ /* 0x000fc8000bf25300 */
[----:B------:R-:W-:-:S04]  /*0480*/  UISETP.EQ.OR.EX UP4, UPT, UR9, URZ, !UP1, UP2 ;  /* 0x000000ff0900728c */ /* 0x000fc8000cf82720 */
[----:B------:R-:W-:-:S06]  /*0490*/  UP2UR UR4, UPR, URZ, 0x10 ;  /* 0x00000010ff047883 */ /* 0x000fcc0008000000 */
[----:B------:R-:W-:Y:S01]  /*04a0*/  MOV R98, UR4 ;  /* 0x0000000400627c02 */ /* 0x000fe20008000f00 */
[----:B------:R-:W-:Y:S06]  /*04b0*/  BRA.U !UP4, `(.L_x_8) ;  /* 0x000000010c207547 */ /* 0x000fec000b800000 */
[----:B------:R-:W-:Y:S01]  /*04c0*/  UISETP.NE.U32.AND UP0, UPT, UR8, URZ, UPT ;  /* 0x000000ff0800728c */ /* 0x000fe2000bf05070 */
[----:B-----5:R-:W-:Y:S01]  /*04d0*/  FSETP.NEU.AND P0, PT, R41, RZ, PT ;  /* 0x000000ff2900720b */ /* 0x020fe20003f0d000 */
[----:B------:R-:W-:Y:S02]  /*04e0*/  USEL UR4, URZ, 0xffffffff, UP1 ;  /* 0xffffffffff047887 */ /* 0x000fe40008800000 */
[----:B------:R-:W-:-:S10]  /*04f0*/  UISETP.NE.AND.EX UP2, UPT, UR9, URZ, UPT, UP0 ;  /* 0x000000ff0900728c */ /* 0x000fd4000bf45300 */
[----:B------:R-:W-:Y:S01]  /*0500*/  VOTEU.ANY UP0, P0 ;  /* 0x0000000000ff7886 */ /* 0x000fe20000000100 */
[----:B------:R-:W-:-:S04]  /*0510*/  @!UP2 USEL UR4, URZ, 0xffffffff, UP0 ;  /* 0xffffffffff04a887 */ /* 0x000fc80008000000 */
[----:B------:R-:W-:-:S04]  /*0520*/  ULOP3.LUT UR4, UR4, 0x1, URZ, 0xc0, !UPT ;  /* 0x0000000104047892 */ /* 0x000fc8000f8ec0ff */
[----:B------:R-:W-:-:S11]  /*0530*/  UISETP.NE.U32.AND UP3, UPT, UR4, 0x1, UPT ;  /* 0x000000010400788c */ /* 0x000fd6000bf65070 */
.L_x_8:
[----:B------:R-:W3:Y:S01]  /*0540*/  SHFL.IDX PT, R0, R92, RZ, 0x1f ;  /* 0x00001fff5c007589 */ /* 0x000ee200000e0000 */
[----:B------:R-:W-:Y:S02]  /*0550*/  UISETP.NE.AND UP5, UPT, UR18, 0x2, UPT ;  /* 0x000000021200788c */ /* 0x000fe4000bfa5270 */
[----:B------:R-:W-:Y:S02]  /*0560*/  UISETP.NE.AND UP0, UPT, UR18, 0x2, UPT ;  /* 0x000000021200788c */ /* 0x000fe4000bf05270 */
[----:B------:R-:W-:Y:S02]  /*0570*/  UISETP.NE.OR UP2, UPT, UR41, URZ, UP5 ;  /* 0x000000ff2900728c */ /* 0x000fe4000af45670 */
[----:B------:R-:W-:-:S04]  /*0580*/  USEL UR54, URZ, 0x1, UP0 ;  /* 0x00000001ff367887 */ /* 0x000fc80008000000 */
[----:B------:R-:W-:Y:S02]  /*0590*/  PLOP3.LUT P3, PT, P1, PT, UP2, 0xae, 0xea ;  /* 0x0000000000ea781c */ /* 0x000fe40000f6f52e */
[----:B---3--:R-:W-:-:S13]  /*05a0*/  ISETP.NE.AND P0, PT, R0, RZ, PT ;  /* 0x000000ff0000720c */ /* 0x008fda0003f05270 */
[----:B------:R-:W-:Y:S05]  /*05b0*/  @P0 BRA `(.L_x_9) ;  /* 0x0000000000840947 */ /* 0x000fea0003800000 */
[----:B------:R-:W-:Y:S01]  /*05c0*/  ELECT P0, URZ, PT ;  /* 0x0000000000ff782f */ /* 0x000fe20003800000 */
[----:B------:R-:W-:-:S12]  /*05d0*/  BSSY.RECONVERGENT B0, `(.L_x_9) ;  /* 0x000001f000007945 */ /* 0x000fd80003800200 */
[----:B------:R-:W-:Y:S05]  /*05e0*/  @!P0 BRA `(.L_x_10) ;  /* 0x0000000000748947 */ /* 0x000fea0003800000 */
[----:B------:R-:W3:Y:S01]  /*05f0*/  S2UR UR5, SR_CgaCtaId ;  /* 0x00000000000579c3 */ /* 0x000ee20000008800 */
[----:B------:R-:W-:Y:S01]  /*0600*/  UMOV UR4, 0x400 ;  /* 0x0000040000047882 */ /* 0x000fe20000000000 */
[----:B------:R-:W-:Y:S02]  /*0610*/  UMOV UR6, 0x1 ;  /* 0x0000000100067882 */ /* 0x000fe40000000000 */
[----:B------:R-:W-:-:S04]  /*0620*/  UIADD3 UR6, UPT, UPT, -UR6, 0x100000, URZ ;  /* 0x0010000006067890 */ /* 0x000fc8000fffe1ff */
[----:B------:R-:W-:Y:S02]  /*0630*/  USHF.L.U32 UR7, UR6, 0xb, URZ ;  /* 0x0000000b06077899 */ /* 0x000fe400080006ff */
[----:B------:R-:W-:Y:S02]  /*0640*/  USHF.L.U32 UR6, UR6, 0x1, URZ ;  /* 0x0000000106067899 */ /* 0x000fe400080006ff */
[----:B---3--:R-:W-:Y:S01]  /*0650*/  ULEA UR4, UR5, UR4, 0x18 ;  /* 0x0000000405047291 */ /* 0x008fe2000f8ec0ff */
[----:B------:R-:W3:Y:S11]  /*0660*/  FENCE.VIEW.ASYNC.S ;  /* 0x00000000000073c6 */ /* 0x000ef60000000000 */
[----:B---3--:R3:W4:Y:S01]  /*0670*/  SYNCS.EXCH.64 URZ, [UR4], UR6 ;  /* 0x0000000604ff75b2 */ /* 0x0087220008000100 */
[----:B------:R3:W1:Y:S01]  /*0680*/  SYNCS.EXCH.64 URZ, [UR4+0x50], UR6 ;  /* 0x0000500604ff75b2 */ /* 0x0006620008000100 */
        /* <DEDUP_REMOVED lines=17> */
[----:B------:R3:W1:Y:S02]  /*07a0*/  SYNCS.EXCH.64 URZ, [UR4+0x98], UR6 ;  /* 0x0000980604ff75b2 */ /* 0x0006640008000100 */
[----:B---3--:R-:W-:Y:S01]  /*07b0*/  NOP ;  /* 0x0000000000007918 */ /* 0x008fe20000000000 */
.L_x_10:
[----:B------:R-:W-:Y:S05]  /*07c0*/  BSYNC.RECONVERGENT B0 ;  /* 0x0000000000007941 */ /* 0x000fea0003800200 */
.L_x_9:
[----:B------:R-:W3:Y:S01]  /*07d0*/  SHFL.IDX PT, R0, R92, RZ, 0x1f ;  /* 0x00001fff5c007589 */ /* 0x000ee200000e0000 */
[----:B------:R-:W-:Y:S01]  /*07e0*/  NOP ;  /* 0x0000000000007918 */ /* 0x000fe20000000000 */
[----:B---3--:R-:W-:-:S13]  /*07f0*/  ISETP.NE.AND P0, PT, R0, 0x1, PT ;  /* 0x000000010000780c */ /* 0x008fda0003f05270 */
[----:B------:R-:W-:Y:S05]  /*0800*/  @P0 BRA `(.L_x_11) ;  /* 0x0000000000500947 */ /* 0x000fea0003800000 */
[----:B------:R-:W3:Y:S01]  /*0810*/  S2UR UR5, SR_CgaCtaId ;  /* 0x00000000000579c3 */ /* 0x000ee20000008800 */
[----:B------:R-:W-:Y:S01]  /*0820*/  UMOV UR4, 0x400 ;  /* 0x0000040000047882 */ /* 0x000fe20000000000 */
[----:B------:R-:W-:Y:S01]  /*0830*/  UMOV UR8, 0x20 ;  /* 0x0000002000087882 */ /* 0x000fe20000000000 */
[----:B------:R-:W-:Y:S01]  /*0840*/  UMOV UR6, 0x80 ;  /* 0x0000008000067882 */ /* 0x000fe20000000000 */
[----:B------:R-:W-:-:S04]  /*0850*/  UIADD3 UR8, UPT, UPT, -UR8, 0x100000, URZ ;  /* 0x0010000008087890 */ /* 0x000fc8000fffe1ff */
[----:B------:R-:W-:Y:S02]  /*0860*/  USHF.L.U32 UR9, UR8, 0xb, URZ ;  /* 0x0000000b08097899 */ /* 0x000fe400080006ff */
[----:B------:R-:W-:Y:S02]  /*0870*/  USHF.L.U32 UR8, UR8, 0x1, URZ ;  /* 0x0000000108087899 */ /* 0x000fe400080006ff */
[----:B------:R-:W-:-:S04]  /*0880*/  UIADD3 UR6, UPT, UPT, -UR6, 0x100000, URZ ;  /* 0x0010000006067890 */ /* 0x000fc8000fffe1ff */
[----:B------:R-:W-:Y:S02]  /*0890*/  USHF.L.U32 UR7, UR6, 0xb, URZ ;  /* 0x0000000b06077899 */ /* 0x000fe400080006ff */
[----:B------:R-:W-:Y:S01]  /*08a0*/  USHF.L.U32 UR6, UR6, 0x1, URZ ;  /* 0x0000000106067899 */ /* 0x000fe200080006ff */
[----:B------:R-:W-:Y:S01]  /*08b0*/  ELECT P0, URZ, PT ;  /* 0x0000000000ff782f */ /* 0x000fe20003800000 */
[----:B---3--:R-:W-:Y:S01]  /*08c0*/  ULEA UR4, UR5, UR4, 0x18 ;  /* 0x0000000405047291 */ /* 0x008fe2000f8ec0ff */
[----:B------:R-:W3:Y:S11]  /*08d0*/  FENCE.VIEW.ASYNC.S ;  /* 0x00000000000073c6 */ /* 0x000ef60000000000 */
[----:B---3--:R3:W1:Y:S01]  /*08e0*/  SYNCS.EXCH.64 URZ, [UR4+0xa0], UR8 ;  /* 0x0000a00804ff75b2 */ /* 0x0086620008000100 */
[----:B------:R3:W1:Y:S01]  /*08f0*/  SYNCS.EXCH.64 URZ, [UR4+0xb8], UR6 ;  /* 0x0000b80604ff75b2 */ /* 0x0006620008000100 */
[----:B------:R3:W1:Y:S01]  /*0900*/  SYNCS.EXCH.64 URZ, [UR4+0xa8], UR8 ;  /* 0x0000a80804ff75b2 */ /* 0x0006620008000100 */
[----:B------:R3:W1:Y:S01]  /*0910*/  SYNCS.EXCH.64 URZ, [UR4+0xc0], UR6 ;  /* 0x0000c00604ff75b2 */ /* 0x0006620008000100 */
[----:B------:R3:W1:Y:S01]  /*0920*/  SYNCS.EXCH.64 URZ, [UR4+0xb0], UR8 ;  /* 0x0000b00804ff75b2 */ /* 0x0006620008000100 */
[----:B------:R3:W1:Y:S01]  /*0930*/  SYNCS.EXCH.64 URZ, [UR4+0xc8], UR6 ;  /* 0x0000c80604ff75b2 */ /* 0x0006620008000100 */
[----:B------:R-:W-:Y:S01]  /*0940*/  NOP ;  /* 0x0000000000007918 */ /* 0x000fe20000000000 */
.L_x_11:
[----:B------:R-:W2:Y:S01]  /*0950*/  SHFL.IDX PT, R0, R92, RZ, 0x1f ;  /* 0x00001fff5c007589 */ /* 0x000ea200000e0000 */
[----:B------:R-:W-:Y:S01]  /*0960*/  NOP ;  /* 0x0000000000007918 */ /* 0x000fe20000000000 */
[----:B--2---:R-:W-:-:S13]  /*0970*/  ISETP.NE.AND P0, PT, R0, 0x3, PT ;  /* 0x000000030000780c */ /* 0x004fda0003f05270 */
[----:B------:R-:W-:Y:S05]  /*0980*/  @P0 BRA `(.L_x_12) ;  /* 0x0000000000300947 */ /* 0x000fea0003800000 */
[----:B------:R-:W2:Y:S01]  /*0990*/  S2UR UR5, SR_CgaCtaId ;  /* 0x00000000000579c3 */ /* 0x000ea20000008800 */
[----:B---3--:R-:W-:Y:S01]  /*09a0*/  UMOV UR4, 0x400 ;  /* 0x0000040000047882 */ /* 0x008fe20000000000 */
[----:B------:R-:W-:Y:S01]  /*09b0*/  UMOV UR6, 0x20 ;  /* 0x0000002000067882 */ /* 0x000fe20000000000 */
[----:B------:R-:W-:Y:S01]  /*09c0*/  ELECT P0, URZ, PT ;  /* 0x0000000000ff782f */ /* 0x000fe20003800000 */
[----:B------:R-:W-:-:S04]  /*09d0*/  UIADD3 UR6, UPT, UPT, -UR6, 0x100000, URZ ;  /* 0x0010000006067890 */ /* 0x000fc8000fffe1ff */
[----:B------:R-:W-:Y:S02]  /*09e0*/  USHF.L.U32 UR7, UR6, 0xb, URZ ;  /* 0x0000000b06077899 */ /* 0x000fe400080006ff */
[----:B------:R-:W-:Y:S02]  /*09f0*/  USHF.L.U32 UR6, UR6, 0x1, URZ ;  /* 0x0000000106067899 */ /* 0x000fe400080006ff */
[----:B--2---:R-:W-:Y:S01]  /*0a00*/  ULEA UR4, UR5, UR4, 0x18 ;  /* 0x0000000405047291 */ /* 0x004fe2000f8ec0ff */
[----:B------:R-:W2:Y:S11]  /*0a10*/  FENCE.VIEW.ASYNC.S ;  /* 0x00000000000073c6 */ /* 0x000eb60000000000 */
[----:B--2---:R2:W3:Y:S01]  /*0a20*/  SYNCS.EXCH.64 URZ, [UR4+0xd0], UR6 ;  /* 0x0000d00604ff75b2 */ /* 0x0044e20008000100 */
[----:B------:R2:W1:Y:S01]  /*0a30*/  SYNCS.EXCH.64 URZ, [UR4+0xd8], UR6 ;  /* 0x0000d80604ff75b2 */ /* 0x0004620008000100 */
[----:B------:R-:W-:Y:S01]  /*0a40*/  NOP ;  /* 0x0000000000007918 */ /* 0x000fe20000000000 */
.L_x_12:
[----:B------:R-:W4:Y:S01]  /*0a50*/  SHFL.IDX PT, R0, R92, RZ, 0x1f ;  /* 0x00001fff5c007589 */ /* 0x000f2200000e0000 */
[----:B------:R-:W-:Y:S01]  /*0a60*/  NOP ;  /* 0x0000000000007918 */ /* 0x000fe20000000000 */
[----:B----4-:R-:W-:-:S13]  /*0a70*/  ISETP.NE.AND P0, PT, R0, 0x4, PT ;  /* 0x000000040000780c */ /* 0x010fda0003f05270 */
[----:B------:R-:W-:Y:S05]  /*0a80*/  @P0 BRA `(.L_x_13) ;  /* 0x0000000000440947 */ /* 0x000fea0003800000 */
[----:B------:R-:W4:Y:S01]  /*0a90*/  S2UR UR5, SR_CgaCtaId ;  /* 0x00000000000579c3 */ /* 0x000f220000008800 */
[----:B--23--:R-:W-:Y:S01]  /*0aa0*/  UMOV UR4, 0x1e0 ;  /* 0x000001e000047882 */ /* 0x00cfe20000000000 */
[----:B------:R-:W-:Y:S01]  /*0ab0*/  UMOV UR6, 0x400 ;  /* 0x0000040000067882 */ /* 0x000fe20000000000 */
[----:B------:R-:W-:Y:S01]  /*0ac0*/  USEL UR4, UR4, 0x1a0, UP3 ;  /* 0x000001a004047887 */ /* 0x000fe20009800000 */
[----:B------:R-:W-:Y:S01]  /*0ad0*/  UMOV UR8, 0x1 ;  /* 0x0000000100087882 */ /* 0x000fe20000000000 */
[----:B------:R-:W-:Y:S01]  /*0ae0*/  ELECT P0, URZ, PT ;  /* 0x0000000000ff782f */ /* 0x000fe20003800000 */
[----:B------:R-:W-:-:S04]  /*0af0*/  UIADD3 UR8, UPT, UPT, -UR8, 0x100000, URZ ;  /* 0x0010000008087890 */ /* 0x000fc8000fffe1ff */
[----:B------:R-:W-:Y:S02]  /*0b00*/  USHF.L.U32 UR9, UR8, 0xb, URZ ;  /* 0x0000000b08097899 */ /* 0x000fe400080006ff */
[----:B------:R-:W-:Y:S02]  /*0b10*/  USHF.L.U32 UR8, UR8, 0x1, URZ ;  /* 0x0000000108087899 */ /* 0x000fe400080006ff */
[----:B----4-:R-:W-:Y:S02]  /*0b20*/  ULEA UR6, UR5, UR6, 0x18 ;  /* 0x0000000605067291 */ /* 0x010fe4000f8ec0ff */
[----:B------:R-:W-:-:S04]  /*0b30*/  UIADD3 UR4, UPT, UPT, -UR4, 0x100000, URZ ;  /* 0x0010000004047890 */ /* 0x000fc8000fffe1ff */
[----:B------:R-:W-:Y:S02]  /*0b40*/  USHF.L.U32 UR5, UR4, 0xb, URZ ;  /* 0x0000000b04057899 */ /* 0x000fe400080006ff */
[----:B------:R-:W-:Y:S01]  /*0b50*/  USHF.L.U32 UR4, UR4, 0x1, URZ ;  /* 0x0000000104047899 */ /* 0x000fe200080006ff */
[----:B------:R-:W2:Y:S03]  /*0b60*/  FENCE.VIEW.ASYNC.S ;  /* 0x00000000000073c6 */ /* 0x000ea60000000000 */
[----:B--2---:R4:W2:Y:S08]  /*0b70*/  SYNCS.EXCH.64 URZ, [UR6+0xe0], UR8 ;  /* 0x0000e00806ff75b2 */ /* 0x0048b00008000100 */
[----:B------:R4:W3:Y:S02]  /*0b80*/  SYNCS.EXCH.64 URZ, [UR6+0xe8], UR4 ;  /* 0x0000e80406ff75b2 */ /* 0x0008e40008000100 */
[----:B----4-:R-:W-:Y:S01]  /*0b90*/  NOP ;  /* 0x0000000000007918 */ /* 0x010fe20000000000 */
.L_x_13:
[----:B------:R-:W4:Y:S01]  /*0ba0*/  SHFL.IDX PT, R0, R92, RZ, 0x1f ;  /* 0x00001fff5c007589 */ /* 0x000f2200000e0000 */
[----:B------:R-:W-:Y:S01]  /*0bb0*/  ISETP.NE.OR P1, PT, RZ, UR18, !P1 ;  /* 0x00000012ff007c0c */ /* 0x000fe2000cf25670 */
[----:B------:R-:W-:Y:S01]  /*0bc0*/  NOP ;  /* 0x0000000000007918 */ /* 0x000fe20000000000 */
[----:B----4-:R-:W-:-:S13]  /*0bd0*/  ISETP.NE.AND P0, PT, R0, 0x5, PT ;  /* 0x000000050000780c */ /* 0x010fda0003f05270 */
[----:B------:R-:W-:Y:S05]  /*0be0*/  @P0 BRA `(.L_x_14) ;  /* 0x0000000000480947 */ /* 0x000fea0003800000 */
[----:B------:R-:W4:Y:S01]  /*0bf0*/  S2UR UR5, SR_CgaCtaId ;  /* 0x00000000000579c3 */ /* 0x000f220000008800 */
[----:B--23--:R-:W-:Y:S01]  /*0c00*/  UMOV UR4, 0x400 ;  /* 0x0000040000047882 */ /* 0x00cfe20000000000 */
        /* <DEDUP_REMOVED lines=9> */
[----:B----4-:R-:W-:Y:S01]  /*0ca0*/  ULEA UR4, UR5, UR4, 0x18 ;  /* 0x0000000405047291 */ /* 0x010fe2000f8ec0ff */
[----:B------:R-:W2:Y:S11]  /*0cb0*/  FENCE.VIEW.ASYNC.S ;  /* 0x00000000000073c6 */ /* 0x000eb60000000000 */
[----:B--2---:R4:W2:Y:S01]  /*0cc0*/  SYNCS.EXCH.64 URZ, [UR4+0xf0], UR6 ;  /* 0x0000f00604ff75b2 */ /* 0x0048a20008000100 */
[----:B------:R4:W3:Y:S01]  /*0cd0*/  SYNCS.EXCH.64 URZ, [UR4+0x100], UR8 ;  /* 0x0001000804ff75b2 */ /* 0x0008e20008000100 */
[----:B------:R4:W1:Y:S01]  /*0ce0*/  SYNCS.EXCH.64 URZ, [UR4+0xf8], UR6 ;  /* 0x0000f80604ff75b2 */ /* 0x0008620008000100 */
[----:B------:R4:W1:Y:S02]  /*0cf0*/  SYNCS.EXCH.64 URZ, [UR4+0x108], UR8 ;  /* 0x0001080804ff75b2 */ /* 0x0008640008000100 */
[----:B----4-:R-:W-:Y:S01]  /*0d00*/  NOP ;  /* 0x0000000000007918 */ /* 0x010fe20000000000 */
.L_x_14:
[----:B--23--:R-:W2:Y:S01]  /*0d10*/  S2UR UR7, SR_CgaCtaId ;  /* 0x00000000000779c3 */ /* 0x00cea20000008800 */
[----:B------:R-:W-:Y:S01]  /*0d20*/  VOTEU.ALL UP0, P1 ;  /* 0x0000000000ff7886 */ /* 0x000fe20000800000 */
[----:B------:R-:W-:Y:S01]  /*0d30*/  UMOV UR4, 0x20 ;  /* 0x0000002000047882 */ /* 0x000fe20000000000 */
[----:B------:R-:W-:Y:S01]  /*0d40*/  NOP ;  /* 0x0000000000007918 */ /* 0x000fe20000000000 */
[----:B-1----:R-:W-:Y:S01]  /*0d50*/  LOP3.LUT R3, R99, 0x1f, RZ, 0xc0, !PT ;  /* 0x0000001f63037812 */ /* 0x002fe200078ec0ff */
[----:B------:R-:W-:Y:S01]  /*0d60*/  UISETP.NE.AND UP4, UPT, UR18, URZ, UPT ;  /* 0x000000ff1200728c */ /* 0x000fe2000bf85270 */
[----:B------:R-:W-:Y:S01]  /*0d70*/  @!UP0 UMOV UR6, 0x400 ;  /* 0x0000040000068882 */ /* 0x000fe20000000000 */
[----:B------:R-:W-:-:S04]  /*0d80*/  @!UP0 UIADD3 UR4, UPT, UPT, -UR4, 0x100000, URZ ;  /* 0x0010000004048890 */ /* 0x000fc8000fffe1ff */
[----:B------:R-:W-:Y:S02]  /*0d90*/  @!UP0 USHF.L.U32 UR5, UR4, 0xb, URZ ;  /* 0x0000000b04058899 */ /* 0x000fe400080006ff */
[----:B------:R-:W-:Y:S02]  /*0da0*/  @!UP0 USHF.L.U32 UR4, UR4, 0x1, URZ ;  /* 0x0000000104048899 */ /* 0x000fe400080006ff */
[----:B--2---:R-:W-:Y:S01]  /*0db0*/  @!UP0 ULEA UR6, UR7, UR6, 0x18 ;  /* 0x0000000607068291 */ /* 0x004fe2000f8ec0ff */
[----:B------:R-:W1:Y:S01]  /*0dc0*/  LDCU UR7, c[0x0][0x36c] ;  /* 0x00006d80ff0777ac */ /* 0x000e620008000800 */
[----:B------:R-:W-:Y:S01]  /*0dd0*/  VOTEU.ALL UP0, P1 ;  /* 0x0000000000ff7886 */ /* 0x000fe20000800000 */
[----:B------:R-:W2:Y:S09]  /*0de0*/  FENCE.VIEW.ASYNC.S ;  /* 0x00000000000073c6 */ /* 0x000eb20000000000 */
[----:B--2---:R2:W3:Y:S01]  /*0df0*/  @!UP0 SYNCS.EXCH.64 URZ, [UR6+0x110], UR4 ;  /* 0x0001100406ff85b2 */ /* 0x0044e20008000100 */
[----:B-1----:R-:W-:-:S09]  /*0e00*/  UISETP.EQ.U32.AND UP6, UPT, UR7, 0x1, UPT ;  /* 0x000000010700788c */ /* 0x002fd2000bfc2070 */
[----:B--2---:R-:W-:Y:S05]  /*0e10*/  BRA.U !UP6, `(.L_x_15) ;  /* 0x000000010e087547 */ /* 0x004fea000b800000 */
[----:B---3--:R-:W-:Y:S01]  /*0e20*/  UCGABAR_ARV ;  /* 0x00000000000079c7 */ /* 0x008fe20008000000 */
[----:B------:R-:W-:Y:S05]  /*0e30*/  BRA `(.L_x_16) ;  /* 0x0000000000047947 */ /* 0x000fea0003800000 */
.L_x_15:
[----:B---3--:R-:W-:Y:S01]  /*0e40*/  NOP ;  /* 0x0000000000007918 */ /* 0x008fe20000000000 */
.L_x_16:
[----:B------:R-:W1:Y:S01]  /*0e50*/  S2UR UR20, SR_CTAID.X ;  /* 0x00000000001479c3 */ /* 0x000e620000002500 */
[----:B------:R-:W-:-:S05]  /*0e60*/  CS2R.32 R97, SR_CgaSize ;  /* 0x0000000000617805 */ /* 0x000fca0000008a00 */
[----:B------:R-:W-:-:S05]  /*0e70*/  IMAD R97, R97, -0xa0, RZ ;  /* 0xffffff6061617824 */ /* 0x000fca00078e02ff */
[----:B------:R-:W-:-:S14]  /*0e80*/  R2UR UR5, R97 ;  /* 0x00000000610572ca */ /* 0x000fdc00000e0000 */
[----:B------:R-:W2:Y:S01]  /*0e90*/  LDCU UR5, c[0x0][UR5+0x2b0] ;  /* 0x00005600050577ac */ /* 0x000ea20008000800 */
[----:B------:R-:W-:-:S05]  /*0ea0*/  CS2R.32 R97, SR_CgaSize ;  /* 0x0000000000617805 */ /* 0x000fca0000008a00 */
[----:B------:R-:W-:-:S05]  /*0eb0*/  IMAD R97, R97, -0xa0, RZ ;  /* 0xffffff6061617824 */ /* 0x000fca00078e02ff */
[----:B------:R-:W-:-:S14]  /*0ec0*/  R2UR UR4, R97 ;  /* 0x00000000610472ca */ /* 0x000fdc00000e0000 */
[----:B------:R-:W3:Y:S01]  /*0ed0*/  LDCU UR4, c[0x0][UR4+0x2b4] ;  /* 0x00005680040477ac */ /* 0x000ee20008000800 */
[----:B------:R-:W4:Y:S01]  /*0ee0*/  S2UR UR22, SR_CTAID.Y ;  /* 0x00000000001679c3 */ /* 0x000f220000002600 */
[----:B------:R-:W-:-:S05]  /*0ef0*/  CS2R.32 R97, SR_CgaSize ;  /* 0x0000000000617805 */ /* 0x000fca0000008a00 */
[----:B------:R-:W-:-:S05]  /*0f00*/  IMAD R97, R97, -0xa0, RZ ;  /* 0xffffff6061617824 */ /* 0x000fca00078e02ff */
[----:B------:R-:W-:-:S14]  /*0f10*/  R2UR UR7, R97 ;  /* 0x00000000610772ca */ /* 0x000fdc00000e0000 */
[----:B------:R-:W3:Y:S01]  /*0f20*/  LDCU UR7, c[0x0][UR7+0x2a0] ;  /* 0x00005400070777ac */ /* 0x000ee20008000800 */
[----:B------:R-:W-:-:S05]  /*0f30*/  CS2R.32 R97, SR_CgaSize ;  /* 0x0000000000617805 */ /* 0x000fca0000008a00 */
[----:B------:R-:W-:-:S05]  /*0f40*/  IMAD R97, R97, -0xa0, RZ ;  /* 0xffffff6061617824 */ /* 0x000fca00078e02ff */
[----:B------:R-:W-:-:S14]  /*0f50*/  R2UR UR8, R97 ;  /* 0x00000000610872ca */ /* 0x000fdc00000e0000 */
[----:B------:R-:W3:Y:S01]  /*0f60*/  LDCU UR8, c[0x0][UR8+0x2a4] ;  /* 0x00005480080877ac */ /* 0x000ee20008000800 */
[----:B------:R-:W3:Y:S01]  /*0f70*/  LDCU UR19, c[0x0][0xc24] ;  /* 0x00018480ff1377ac */ /* 0x000ee20008000800 */
[----:B------:R-:W3:Y:S01]  /*0f80*/  LDCU UR39, c[0x0][0xc24] ;  /* 0x00018480ff2777ac */ /* 0x000ee20008000800 */
[----:B-1----:R-:W-:Y:S01]  /*0f90*/  I2FP.F32.U32 R2, UR20 ;  /* 0x0000001400027c45 */ /* 0x002fe20008201000 */
[----:B------:R-:W1:Y:S04]  /*0fa0*/  LDCU UR24, c[0x0][0xc30] ;  /* 0x00018600ff1877ac */ /* 0x000e680008000800 */
[----:B--2---:R-:W-:Y:S01]  /*0fb0*/  FMUL R2, R2, UR5 ;  /* 0x0000000502027c20 */ /* 0x004fe20008400000 */
[----:B----4-:R-:W-:-:S05]  /*0fc0*/  I2FP.F32.U32 R0, UR22 ;  /* 0x0000001600007c45 */ /* 0x010fca0008201000 */
[----:B------:R-:W2:Y:S01]  /*0fd0*/  F2I.U32.TRUNC.NTZ R2, R2 ;  /* 0x0000000200027305 */ /* 0x000ea2000020f000 */
[----:B---3--:R-:W-:-:S07]  /*0fe0*/  FMUL R0, R0, UR4 ;  /* 0x0000000400007c20 */ /* 0x008fce0008400000 */
[----:B------:R-:W3:Y:S01]  /*0ff0*/  F2I.U32.TRUNC.NTZ R0, R0 ;  /* 0x0000000000007305 */ /* 0x000ee2000020f000 */
[----:B--2---:R-:W-:Y:S02]  /*1000*/  R2UR UR4, R2 ;  /* 0x00000000020472ca */ /* 0x004fe400000e0000 */
[----:B------:R-:W-:Y:S02]  /*1010*/  PRMT R2, RZ, 0x7610, R2 ;  /* 0x00007610ff027816 */ /* 0x000fe40000000002 */
[----:B---3--:R-:W-:Y:S02]  /*1020*/  R2UR UR6, R0 ;  /* 0x00000000000672ca */ /* 0x008fe400000e0000 */
[----:B------:R-:W-:-:S07]  /*1030*/  PRMT R0, RZ, 0x7610, R0 ;  /* 0x00007610ff007816 */ /* 0x000fce0000000000 */
[----:B------:R-:W-:-:S04]  /*1040*/  UIADD3 UR5, UPT, UPT, -UR4, URZ, URZ ;  /* 0x000000ff04057290 */ /* 0x000fc8000fffe1ff */
[----:B------:R-:W-:Y:S02]  /*1050*/  UIMAD UR5, UR7, UR5, UR20 ;  /* 0x00000005070572a4 */ /* 0x000fe4000f8e0214 */
[----:B------:R-:W-:-:S04]  /*1060*/  UIADD3 UR4, UPT, UPT, -UR6, URZ, URZ ;  /* 0x000000ff06047290 */ /* 0x000fc8000fffe1ff */
[----:B------:R-:W-:Y:S01]  /*1070*/  IMAD.U32 R97, RZ, RZ, UR5 ;  /* 0x00000005ff617e24 */ /* 0x000fe2000f8e00ff */
[----:B------:R-:W-:-:S06]  /*1080*/  UIMAD UR4, UR8, UR4, UR22 ;  /* 0x00000004080472a4 */ /* 0x000fcc000f8e0216 */
[----:B------:R-:W-:Y:S01]  /*1090*/  IMAD.U32 R96, RZ, RZ, UR4 ;  /* 0x00000004ff607e24 */ /* 0x000fe2000f8e00ff */
[----:B-1----:R-:W-:Y:S06]  /*10a0*/  BRA.U UP4, `(.L_x_17) ;  /* 0x0000000104307547 */ /* 0x002fec000b800000 */
[----:B------:R-:W-:Y:S01]  /*10b0*/  R2UR UR5, R96 ;  /* 0x00000000600572ca */ /* 0x000fe200000e0000 */
[----:B------:R-:W-:Y:S01]  /*10c0*/  UMOV UR7, 0x3 ;  /* 0x0000000300077882 */ /* 0x000fe20000000000 */
[----:B------:R-:W-:-:S11]  /*10d0*/  R2UR UR4, R97 ;  /* 0x00000000610472ca */ /* 0x000fd600000e0000 */
[----:B------:R-:W-:-:S04]  /*10e0*/  UISETP.NE.AND UP0, UPT, UR5, URZ, UPT ;  /* 0x000000ff0500728c */ /* 0x000fc8000bf05270 */
[----:B------:R-:W-:Y:S02]  /*10f0*/  UISETP.LT.U32.OR UP0, UPT, UR4, 0x2, !UP0 ;  /* 0x000000020400788c */ /* 0x000fe4000c701470 */
[----:B------:R-:W-:Y:S02]  /*1100*/  ULOP3.LUT UR4, UR4, 0xfffffffe, URZ, 0xc0, !UPT ;  /* 0xfffffffe04047892 */ /* 0x000fe4000f8ec0ff */
[----:B------:R-:W-:Y:S02]  /*1110*/  USEL UR6, URZ, 0x1, !UP0 ;  /* 0x00000001ff067887 */ /* 0x000fe4000c000000 */
[----:B------:R-:W-:Y:S02]  /*1120*/  USEL UR5, URZ, 0x2, !UP0 ;  /* 0x00000002ff057887 */ /* 0x000fe4000c000000 */
[----:B------:R-:W-:Y:S02]  /*1130*/  USHF.L.U32 UR4, UR7, UR4, URZ ;  /* 0x0000000407047299 */ /* 0x000fe400080006ff */
[----:B------:R-:W-:-:S04]  /*1140*/  UIADD3 UR5, UPT, UPT, UR6, UR5, URZ ;  /* 0x0000000506057290 */ /* 0x000fc8000fffe0ff */
[----:B------:R-:W-:Y:S02]  /*1150*/  IMAD.U32 R0, RZ, RZ, UR4 ;  /* 0x00000004ff007e24 */ /* 0x000fe4000f8e00ff */
[----:B------:R-:W-:-:S07]  /*1160*/  IMAD.U32 R2, RZ, RZ, UR5 ;  /* 0x00000005ff027e24 */ /* 0x000fce000f8e00ff */
.L_x_17:
[----:B------:R-:W1:Y:S01]  /*1170*/  S2UR UR50, SR_CTAID.Z ;  /* 0x00000000003279c3 */ /* 0x000e620000002700 */
[----:B------:R-:W-:Y:S01]  /*1180*/  UISETP.GE.AND UP0, UPT, UR19, 0x1, UPT ;  /* 0x000000011300788c */ /* 0x000fe2000bf06270 */
[----:B------:R-:W-:-:S08]  /*1190*/  UMOV UR29, UR20 ;  /* 0x00000014001d7c82 */ /* 0x000fd00008000000 */
[----:B------:R-:W-:Y:S05]  /*11a0*/  BRA.U !UP0, `(.L_x_18) ;  /* 0x0000000108d47547 */ /* 0x000fea000b800000 */
[----:B------:R-:W2:Y:S01]  /*11b0*/  LDCU.128 UR12, c[0x0][0xc10] ;  /* 0x00018200ff0c77ac */ /* 0x000ea20008000c00 */
[----:B------:R-:W3:Y:S01]  /*11c0*/  LDCU UR21, c[0x0][0xc0c] ;  /* 0x00018180ff1577ac */ /* 0x000ee20008000800 */
[----:B------:R-:W4:Y:S01]  /*11d0*/  LDCU UR6, c[0x0][0x370] ;  /* 0x00006e00ff0677ac */ /* 0x000f220008000800 */
[----:B------:R-:W1:Y:S01]  /*11e0*/  LDCU UR7, c[0x0][0x374] ;  /* 0x00006e80ff0777ac */ /* 0x000e620008000800 */
[----:B------:R-:W1:Y:S01]  /*11f0*/  LDCU UR23, c[0x0][0xc20] ;  /* 0x00018400ff1777ac */ /* 0x000e620008000800 */
[----:B--2---:R-:W-:Y:S02]  /*1200*/  UIMAD.WIDE.U32 UR4, UR20, UR12, URZ ;  /* 0x0000000c140472a5 */ /* 0x004fe4000f8e00ff */
[----:B---3--:R-:W-:Y:S01]  /*1210*/  UISETP.NE.AND UP0, UPT, UR21, 0x1, UPT ;  /* 0x000000011500788c */ /* 0x008fe2000bf05270 */
[----:B------:R-:W2:Y:S01]  /*1220*/  LDCU.64 UR8, c[0x0][0xc28] ;  /* 0x00018500ff0877ac */ /* 0x000ea20008000a00 */
[----:B----4-:R-:W-:-:S03]  /*1230*/  UIMAD.WIDE.U32 UR10, UR6, UR12, URZ ;  /* 0x0000000c060a72a5 */ /* 0x010fc6000f8e00ff */
[----:B------:R-:W-:Y:S01]  /*1240*/  UMOV UR4, UR5 ;  /* 0x0000000500047c82 */ /* 0x000fe20008000000 */
[----:B------:R-:W-:Y:S02]  /*1250*/  UISETP.NE.AND UP2, UPT, UR19, 0x1, UPT ;  /* 0x000000011300788c */ /* 0x000fe4000bf45270 */
[----:B------:R-:W-:Y:S01]  /*1260*/  USHF.R.U32.HI UR4, URZ, UR13, UR4 ;  /* 0x0000000dff047299 */ /* 0x000fe20008011604 */
[----:B------:R-:W-:Y:S01]  /*1270*/  UMOV UR10, UR11 ;  /* 0x0000000b000a7c82 */ /* 0x000fe20008000000 */
[----:B------:R-:W-:Y:S02]  /*1280*/  UIMAD.WIDE.U32 UR16, UR22, UR15, URZ ;  /* 0x0000000f161072a5 */ /* 0x000fe4000f8e00ff */
[----:B------:R-:W-:Y:S02]  /*1290*/  USEL UR5, UR20, UR4, !UP0 ;  /* 0x0000000414057287 */ /* 0x000fe4000c000000 */
[----:B------:R-:W-:Y:S02]  /*12a0*/  @UP0 USHF.R.U32.HI UR6, URZ, UR13, UR10 ;  /* 0x0000000dff060299 */ /* 0x000fe4000801160a */
[----:B------:R-:W-:-:S02]  /*12b0*/  UISETP.NE.AND UP0, UPT, UR14, 0x1, UPT ;  /* 0x000000010e00788c */ /* 0x000fc4000bf05270 */
[----:B-1----:R-:W-:Y:S02]  /*12c0*/  UIMAD.WIDE.U32 UR10, UR7, UR15, URZ ;  /* 0x0000000f070a72a5 */ /* 0x002fe4000f8e00ff */
[----:B--2---:R-:W-:Y:S01]  /*12d0*/  UIMAD.WIDE.U32 UR12, UR6, UR8, URZ ;  /* 0x00000008060c72a5 */ /* 0x004fe2000f8e00ff */
[----:B------:R-:W-:Y:S01]  /*12e0*/  UMOV UR4, UR17 ;  /* 0x0000001100047c82 */ /* 0x000fe20008000000 */
[----:B------:R-:W-:-:S03]  /*12f0*/  UIADD3 UR29, UPT, UPT, -UR5, URZ, URZ ;  /* 0x000000ff051d7290 */ /* 0x000fc6000fffe1ff */
[----:B------:R-:W-:Y:S01]  /*1300*/  UMOV UR10, UR11 ;  /* 0x0000000b000a7c82 */ /* 0x000fe20008000000 */
[----:B------:R-:W-:Y:S02]  /*1310*/  USHF.R.U32.HI UR4, URZ, UR23, UR4 ;  /* 0x00000017ff047299 */ /* 0x000fe40008011604 */
[----:B------:R-:W-:Y:S01]  /*1320*/  @UP0 USHF.R.U32.HI UR7, URZ, UR23, UR10 ;  /* 0x00000017ff070299 */ /* 0x000fe2000801160a */
[----:B------:R-:W-:Y:S01]  /*1330*/  UMOV UR12, UR13 ;  /* 0x0000000d000c7c82 */ /* 0x000fe20008000000 */
[----:B------:R-:W-:Y:S02]  /*1340*/  USEL UR4, UR22, UR4, !UP0 ;  /* 0x0000000416047287 */ /* 0x000fe4000c000000 */
[----:B------:R-:W-:Y:S02]  /*1350*/  UIMAD.WIDE.U32 UR10, UR7, UR8, URZ ;  /* 0x00000008070a72a5 */ /* 0x000fe4000f8e00ff */
[----:B------:R-:W-:Y:S02]  /*1360*/  @UP2 USHF.R.U32.HI UR6, URZ, UR9, UR12 ;  /* 0x00000009ff062299 */ /* 0x000fe4000801160c */
[----:B------:R-:W-:-:S02]  /*1370*/  UIMAD.WIDE.U32 UR12, UR4, UR8, URZ ;  /* 0x00000008040c72a5 */ /* 0x000fc4000f8e00ff */
[----:B------:R-:W-:Y:S01]  /*1380*/  UIMAD UR29, UR21, UR29, UR20 ;  /* 0x0000001d151d72a4 */ /* 0x000fe2000f8e0214 */
[----:B------:R-:W-:Y:S02]  /*1390*/  UMOV UR10, UR11 ;  /* 0x0000000b000a7c82 */ /* 0x000fe40008000000 */
[----:B------:R-:W-:Y:S02]  /*13a0*/  @UP2 USHF.R.U32.HI UR7, URZ, UR9, UR10 ;  /* 0x00000009ff072299 */ /* 0x000fe4000801160a */
[----:B------:R-:W-:Y:S02]  /*13b0*/  UIMAD UR10, UR6, UR19, URZ ;  /* 0x00000013060a72a4 */ /* 0x000fe4000f8e02ff */
[----:B------:R-:W-:-:S04]  /*13c0*/  UIMAD UR7, UR7, UR19, URZ ;  /* 0x00000013070772a4 */ /* 0x000fc8000f8e02ff */
[----:B------:R-:W-:-:S03]  /*13d0*/  UISETP.GE.AND UP0, UPT, UR4, UR7, UPT ;  /* 0x000000070400728c */ /* 0x000fc6000bf06270 */
[----:B------:R-:W-:Y:S01]  /*13e0*/  UMOV UR7, UR13 ;  /* 0x0000000d00077c82 */ /* 0x000fe20008000000 */
[----:B------:R-:W-:Y:S02]  /*13f0*/  UISETP.GE.OR UP0, UPT, UR5, UR10, UP0 ;  /* 0x0000000a0500728c */ /* 0x000fe40008706670 */
[----:B------:R-:W-:Y:S02]  /*1400*/  UIMAD.WIDE.U32 UR10, UR5, UR8, URZ ;  /* 0x00000008050a72a5 */ /* 0x000fe4000f8e00ff */
[----:B------:R-:W-:Y:S02]  /*1410*/  USHF.R.U32.HI UR7, URZ, UR9, UR7 ;  /* 0x00000009ff077299 */ /* 0x000fe40008011607 */
[----:B------:R-:W-:Y:S02]  /*1420*/  UIADD3 UR10, UPT, UPT, -UR4, URZ, URZ ;  /* 0x000000ff040a7290 */ /* 0x000fe4000fffe1ff */
[----:B------:R-:W-:Y:S02]  /*1430*/  USEL UR7, UR4, UR7, !UP2 ;  /* 0x0000000704077287 */ /* 0x000fe4000d000000 */
[----:B------:R-:W-:Y:S01]  /*1440*/  UIMAD UR10, UR14, UR10, UR22 ;  /* 0x0000000a0e0a72a4 */ /* 0x000fe2000f8e0216 */
[----:B------:R-:W-:-:S02]  /*1450*/  @!UP0 UMOV UR8, UR11 ;  /* 0x0000000b00088c82 */ /* 0x000fc40008000000 */
[----:B------:R-:W-:Y:S02]  /*1460*/  @!UP0 USHF.R.U32.HI UR8, URZ, UR9, UR8 ;  /* 0x00000009ff088299 */ /* 0x000fe40008011608 */
[----:B------:R-:W-:Y:S02]  /*1470*/  UIADD3 UR9, UPT, UPT, -UR7, URZ, URZ ;  /* 0x000000ff07097290 */ /* 0x000fe4000fffe1ff */
[----:B------:R-:W-:Y:S02]  /*1480*/  @!UP0 USEL UR8, UR5, UR8, !UP2 ;  /* 0x0000000805088287 */ /* 0x000fe4000d000000 */
[----:B------:R-:W-:Y:S02]  /*1490*/  UIMAD UR9, UR19, UR9, UR4 ;  /* 0x00000009130972a4 */ /* 0x000fe4000f8e0204 */
[----:B------:R-:W-:Y:S02]  /*14a0*/  @!UP0 UIADD3 UR7, UPT, UPT, UR7, -UR8, URZ ;  /* 0x8000000807078290 */ /* 0x000fe4000fffe0ff */
[----:B------:R-:W-:-:S02]  /*14b0*/  @!UP0 UIMAD UR6, UR9, UR6, UR8 ;  /* 0x00000006090682a4 */ /* 0x000fc4000f8e0208 */
[----:B------:R-:W-:-:S04]  /*14c0*/  @!UP0 UIMAD UR4, UR7, UR19, UR5 ;  /* 0x00000013070482a4 */ /* 0x000fc8000f8e0205 */
[----:B------:R-:W-:Y:S01]  /*14d0*/  UIMAD UR22, UR4, UR14, UR10 ;  /* 0x0000000e041672a4 */ /* 0x000fe2000f8e020a */
[----:B------:R-:W-:Y:S02]  /*14e0*/  @!UP0 UMOV UR5, UR6 ;  /* 0x0000000600058c82 */ /* 0x000fe40008000000 */
[----:B------:R-:W-:-:S12]  /*14f0*/  UIMAD UR29, UR5, UR21, UR29 ;  /* 0x00000015051d72a4 */ /* 0x000fd8000f8e021d */
.L_x_18:
[----:B------:R-:W-:-:S09]  /*1500*/  UISETP.NE.AND UP0, UPT, UR24, 0x1, UPT ;  /* 0x000000011800788c */ /* 0x000fd2000bf05270 */
[----:B------:R-:W-:Y:S05]  /*1510*/  BRA.U UP0, `(.L_x_19) ;  /* 0x0000000100407547 */ /* 0x000fea000b800000 */
[----:B------:R-:W2:Y:S01]  /*1520*/  LDCU.128 UR8, c[0x0][0xc10] ;  /* 0x00018200ff0877ac */ /* 0x000ea20008000c00 */
[----:B------:R-:W3:Y:S01]  /*1530*/  LDCU UR12, c[0x0][0xc0c] ;  /* 0x00018180ff0c77ac */ /* 0x000ee20008000800 */
[----:B------:R-:W4:Y:S01]  /*1540*/  LDCU UR13, c[0x0][0xc20] ;  /* 0x00018400ff0d77ac */ /* 0x000f220008000800 */
[----:B--2---:R-:W-:Y:S02]  /*1550*/  UIMAD.WIDE.U32 UR4, UR29, UR8, URZ ;  /* 0x000000081d0472a5 */ /* 0x004fe4000f8e00ff */
[----:B------:R-:W-:Y:S02]  /*1560*/  UIMAD.WIDE.U32 UR6, UR22, UR11, URZ ;  /* 0x0000000b160672a5 */ /* 0x000fe4000f8e00ff */
[----:B---3--:R-:W-:Y:S02]  /*1570*/  UISETP.NE.AND UP0, UPT, UR12, 0x1, UPT ;  /* 0x000000010c00788c */ /* 0x008fe4000bf05270 */
[----:B------:R-:W-:-:S03]  /*1580*/  USHF.R.U32.HI UR5, URZ, UR9, UR5 ;  /* 0x00000009ff057299 */ /* 0x000fc60008011605 */
[----:B------:R-:W-:Y:S01]  /*1590*/  UMOV UR4, UR7 ;  /* 0x0000000700047c82 */ /* 0x000fe20008000000 */
[----:B------:R-:W-:Y:S02]  /*15a0*/  USEL UR5, UR29, UR5, !UP0 ;  /* 0x000000051d057287 */ /* 0x000fe4000c000000 */
[----:B------:R-:W-:Y:S02]  /*15b0*/  UISETP.NE.AND UP0, UPT, UR10, 0x1, UPT ;  /* 0x000000010a00788c */ /* 0x000fe4000bf05270 */
[----:B----4-:R-:W-:-:S04]  /*15c0*/  USHF.R.U32.HI UR4, URZ, UR13, UR4 ;  /* 0x0000000dff047299 */ /* 0x010fc80008011604 */
[----:B------:R-:W-:-:S04]  /*15d0*/  USEL UR4, UR22, UR4, !UP0 ;  /* 0x0000000416047287 */ /* 0x000fc8000c000000 */
[----:B------:R-:W-:Y:S02]  /*15e0*/  UIADD3 UR6, UPT, UPT, -UR4, UR5, URZ ;  /* 0x0000000504067290 */ /* 0x000fe4000fffe1ff */
[----:B------:R-:W-:Y:S02]  /*15f0*/  UIADD3 UR4, UPT, UPT, UR4, -UR5, URZ ;  /* 0x8000000504047290 */ /* 0x000fe4000fffe0ff */
[----:B------:R-:W-:Y:S02]  /*1600*/  UIMAD UR22, UR6, UR10, UR22 ;  /* 0x0000000a061672a4 */ /* 0x000fe4000f8e0216 */
[----:B------:R-:W-:-:S12]  /*1610*/  UIMAD UR29, UR4, UR12, UR29 ;  /* 0x0000000c041d72a4 */ /* 0x000fd8000f8e021d */
.L_x_19:
[----:B------:R-:W-:Y:S05]  /*1620*/  BRA.U !UP6, `(.L_x_20) ;  /* 0x000000010e0c7547 */ /* 0x000fea000b800000 */
[----:B------:R-:W-:Y:S01]  /*1630*/  UCGABAR_WAIT ;  /* 0x0000000000007dc7 */ /* 0x000fe20008000000 */
[----:B------:R-:W-:Y:S01]  /*1640*/  CCTL.IVALL ;  /* 0x00000000ff00798f */ /* 0x000fe20002000000 */
[----:B------:R-:W-:Y:S05]  /*1650*/  BRA `(.L_x_21) ;  /* 0x0000000000047947 */ /* 0x000fea0003800000 */
.L_x_20:
[----:B------:R-:W-:Y:S06]  /*1660*/  BAR.SYNC.DEFER_BLOCKING 0x0 ;  /* 0x0000000000007b1d */ /* 0x000fec0000010000 */
.L_x_21:
[----:B------:R-:W-:Y:S05]  /*1670*/  BRA.U UP5, `(.L_x_22) ;  /* 0x0000002105a87547 */ /* 0x000fea000b800000 */
[----:B------:R-:W2:Y:S01]  /*1680*/  LDCU UR7, c[0x0][0x394] ;  /* 0x00007280ff0777ac */ /* 0x000ea20008000800 */
[----:B------:R-:W-:Y:S01]  /*1690*/  PLOP3.LUT P1, PT, PT, PT, UP3, 0x80, 0x8 ;  /* 0x000000000008781c */ /* 0x000fe20003f2f038 */
[----:B------:R-:W-:Y:S01]  /*16a0*/  IMAD.MOV.U32 R2, RZ, RZ, RZ ;  /* 0x000000ffff027224 */ /* 0x000fe200078e00ff */
[----:B------:R-:W-:Y:S01]  /*16b0*/  ISETP.EQ.OR P2, PT, R3, RZ, P3 ;  /* 0x000000ff0300720c */ /* 0x000fe20001f42670 */
[----:B------:R-:W3:Y:S01]  /*16c0*/  LDCU UR6, c[0x0][0x5d8] ;  /* 0x0000bb00ff0677ac */ /* 0x000ee20008000800 */
[----:B------:R-:W-:Y:S01]  /*16d0*/  PLOP3.LUT P1, PT, P1, PT, PT, 0x8, 0x80 ;  /* 0x000000000080781c */ /* 0x000fe20000f2e170 */
[----:B------:R-:W-:Y:S02]  /*16e0*/  UISETP.NE.AND UP0, UPT, UR18, URZ, UPT ;  /* 0x000000ff1200728c */ /* 0x000fe4000bf05270 */
[----:B------:R-:W-:Y:S02]  /*16f0*/  USHF.L.U32 UR8, UR20, 0x5, URZ ;  /* 0x0000000514087899 */ /* 0x000fe400080006ff */
[----:B------:R-:W-:Y:S01]  /*1700*/  USEL UR54, UR54, 0x2, UP0 ;  /* 0x0000000236367887 */ /* 0x000fe20008000000 */
[----:B------:R-:W4:Y:S01]  /*1710*/  LDCU UR63, c[0x0][0x370] ;  /* 0x00006e00ff3f77ac */ /* 0x000f220008000800 */
[----:B--2---:R-:W-:Y:S01]  /*1720*/  UIADD3 UR5, UPT, UPT, UR7, 0x3f, URZ ;  /* 0x0000003f07057890 */ /* 0x004fe2000fffe0ff */
[----:B------:R-:W2:Y:S03]  /*1730*/  LDCU.64 UR56, c[0x0][0x348] ;  /* 0x00006900ff3877ac */ /* 0x000ea60008000a00 */
[----:B------:R-:W-:-:S02]  /*1740*/  USHF.R.S32.HI UR4, URZ, 0x1f, UR5 ;  /* 0x0000001fff047899 */ /* 0x000fc40008011405 */
[----:B---3--:R-:W-:Y:S02]  /*1750*/  UIADD3 UR6, UPT, UPT, UR6, 0x3f, URZ ;  /* 0x0000003f06067890 */ /* 0x008fe4000fffe0ff */
[----:B------:R-:W-:Y:S02]  /*1760*/  ULEA.HI UR4, UR4, UR5, URZ, 0x6 ;  /* 0x0000000504047291 */ /* 0x000fe4000f8f30ff */
[----:B------:R-:W-:Y:S02]  /*1770*/  UIADD3 UR5, UPT, UPT, UR7, -0x1, URZ ;  /* 0xffffffff07057890 */ /* 0x000fe4000fffe0ff */
[----:B------:R-:W-:Y:S02]  /*1780*/  USHF.R.S32.HI UR65, URZ, 0x6, UR4 ;  /* 0x00000006ff417899 */ /* 0x000fe40008011404 */
[----:B------:R-:W-:Y:S02]  /*1790*/  UISETP.GE.U32.AND UP1, UPT, UR5, -0x7f, UPT ;  /* 0xffffff810500788c */ /* 0x000fe4000bf26070 */
[----:B------:R-:W-:-:S02]  /*17a0*/  UISETP.LT.U32.AND UP0, UPT, UR65, 0xa, UPT ;  /* 0x0000000a4100788c */ /* 0x000fc4000bf01070 */
[----:B------:R-:W-:Y:S02]  /*17b0*/  USHF.R.S32.HI UR4, URZ, 0x1f, UR6 ;  /* 0x0000001fff047899 */ /* 0x000fe40008011406 */
[----:B------:R-:W-:Y:S02]  /*17c0*/  USEL UR64, UR65, 0xa, UP0 ;  /* 0x0000000a41407887 */ /* 0x000fe40008000000 */
[----:B------:R-:W-:Y:S02]  /*17d0*/  ULEA.HI UR4, UR4, UR6, URZ, 0x6 ;  /* 0x0000000604047291 */ /* 0x000fe4000f8f30ff */
[----:B------:R-:W-:Y:S02]  /*17e0*/  UIADD3 UR51, UPT, UPT, UR64, -0x1, URZ ;  /* 0xffffffff40337890 */ /* 0x000fe4000fffe0ff */
[----:B------:R-:W-:Y:S02]  /*17f0*/  @UP1 UIADD3 UR51, UPT, UPT, UR64, URZ, URZ ;  /* 0x000000ff40331290 */ /* 0x000fe4000fffe0ff */
[----:B------:R-:W-:-:S02]  /*1800*/  USHF.L.U32 UR69, UR20, 0x7, URZ ;  /* 0x0000000714457899 */ /* 0x000fc400080006ff */
[----:B------:R-:W-:Y:S01]  /*1810*/  UIADD3 UR68, UPT, UPT, UR7, 0x7e, URZ ;  /* 0x0000007e07447890 */ /* 0x000fe2000fffe0ff */
[----:B------:R-:W3:Y:S01]  /*1820*/  LDCU UR62, c[0x0][0x374] ;  /* 0x00006e80ff3e77ac */ /* 0x000ee20008000800 */
[----:B------:R-:W-:Y:S02]  /*1830*/  ULOP3.LUT UR67, UR8, 0x20, URZ, 0xc0, !UPT ;  /* 0x0000002008437892 */ /* 0x000fe4000f8ec0ff */
[----:B------:R-:W-:Y:S02]  /*1840*/  USHF.R.S32.HI UR61, URZ, 0x6, UR4 ;  /* 0x00000006ff3d7899 */ /* 0x000fe40008011404 */
[----:B------:R-:W-:Y:S02]  /*1850*/  UIADD3 UR66, UPT, UPT, UR65, -UR64, URZ ;  /* 0x8000004041427290 */ /* 0x000fe4000fffe0ff */
[----:B------:R-:W-:Y:S01]  /*1860*/  UIADD3 UR51, UPT, UPT, UR51, 0x1, URZ ;  /* 0x0000000133337890 */ /* 0x000fe2000fffe0ff */
[----:B------:R-:W-:Y:S01]  /*1870*/  UMOV UR32, 0x1 ;  /* 0x0000000100207882 */ /* 0x000fe20000000000 */
[----:B--2-4-:R-:W-:-:S10]  /*1880*/  UMOV UR36, URZ ;  /* 0x000000ff00247c82 */ /* 0x014fd40008000000 */
.L_x_40:
[----:B------:R-:W-:Y:S01]  /*1890*/  IMAD.U32 R4, RZ, RZ, UR61 ;  /* 0x0000003dff047e24 */ /* 0x000fe2000f8e00ff */
[----:B------:R-:W2:Y:S04]  /*18a0*/  LDCU UR60, c[0x0][0x5dc] ;  /* 0x0000bb80ff3c77ac */ /* 0x000ea80008000800 */
[-C--:B------:R-:W-:Y:S01]  /*18b0*/  IABS R0, R4.reuse ;  /* 0x0000000400007213 */ /* 0x080fe20000000000 */
[----:B-1----:R-:W1:Y:S01]  /*18c0*/  LDCU UR50, c[0x0][0x5e0] ;  /* 0x0000bc00ff3277ac */ /* 0x002e620008000800 */
[----:B------:R-:W-:Y:S02]  /*18d0*/  IABS R4, R4 ;  /* 0x0000000400047213 */ /* 0x000fe40000000000 */
[----:B------:R-:W-:Y:S01]  /*18e0*/  R2UR UR6, R0 ;  /* 0x00000000000672ca */ /* 0x000fe200000e0000 */
[----:B------:R-:W-:Y:S01]  /*18f0*/  UMOV UR33, 0x400 ;  /* 0x0000040000217882 */ /* 0x000fe20000000000 */
[----:B------:R-:W-:Y:S01]  /*1900*/  UMOV UR19, URZ ;  /* 0x000000ff00137c82 */ /* 0x000fe20008000000 */
[----:B--2---:R-:W-:-:S10]  /*1910*/  IMAD.U32 R3, RZ, RZ, UR60 ;  /* 0x0000003cff037e24 */ /* 0x004fd4000f8e00ff */
[----:B------:R-:W2:Y:S01]  /*1920*/  I2F.RP R6, UR6 ;  /* 0x0000000600067d06 */ /* 0x000ea20008209400 */
[----:B-1----:R-:W-:-:S07]  /*1930*/  UISETP.NE.AND UP2, UPT, UR50, URZ, UPT ;  /* 0x000000ff3200728c */ /* 0x002fce000bf45270 */
[----:B--2---:R-:W1:Y:S02]  /*1940*/  MUFU.RCP R5, R6 ;  /* 0x0000000600057308 */ /* 0x004e640000001000 */
[----:B-1----:R-:W-:-:S06]  /*1950*/  VIADD R5, R5, 0xffffffe ;  /* 0x0ffffffe05057836 */ /* 0x002fcc0000000000 */
[----:B------:R-:W1:Y:S02]  /*1960*/  F2I.FTZ.U32.TRUNC.NTZ R0, R5 ;  /* 0x0000000500007305 */ /* 0x000e64000021f000 */
[----:B-1----:R-:W-:Y:S02]  /*1970*/  R2UR UR5, R0 ;  /* 0x00000000000572ca */ /* 0x002fe400000e0000 */
[----:B------:R-:W-:Y:S01]  /*1980*/  IABS R0, R3 ;  /* 0x0000000300007213 */ /* 0x000fe20000000000 */
[----:B------:R-:W-:-:S03]  /*1990*/  IMAD.U32 R3, RZ, RZ, UR22 ;  /* 0x00000016ff037e24 */ /* 0x000fc6000f8e00ff */
[----:B------:R-:W-:Y:S01]  /*19a0*/  R2UR UR9, R0 ;  /* 0x00000000000972ca */ /* 0x000fe200000e0000 */
[----:B------:R-:W-:Y:S01]  /*19b0*/  IMAD.MOV R0, RZ, RZ, -R4 ;  /* 0x000000ffff007224 */ /* 0x000fe200078e0a04 */
[----:B------:R-:W-:-:S04]  /*19c0*/  IABS R3, R3 ;  /* 0x0000000300037213 */ /* 0x000fc80000000000 */
[----:B------:R-:W-:Y:S01]  /*19d0*/  R2UR UR8, R3 ;  /* 0x00000000030872ca */ /* 0x000fe200000e0000 */
[----:B------:R-:W-:-:S04]  /*19e0*/  UIADD3 UR4, UPT, UPT, URZ, -UR5, URZ ;  /* 0x80000005ff047290 */ /* 0x000fc8000fffe0ff */
[----:B------:R-:W-:Y:S02]  /*19f0*/  UIMAD UR7, UR4, UR6, URZ ;  /* 0x00000006040772a4 */ /* 0x000fe4000f8e02ff */
[----:B------:R-:W1:Y:S01]  /*1a00*/  I2F.RP R3, UR9 ;  /* 0x0000000900037d06 */ /* 0x000e620008209400 */
[----:B------:R-:W-:Y:S02]  /*1a10*/  UMOV UR4, URZ ;  /* 0x000000ff00047c82 */ /* 0x000fe40008000000 */
[----:B------:R-:W-:Y:S02]  /*1a20*/  UIMAD.WIDE.U32 UR4, UR5, UR7, UR4 ;  /* 0x00000007050472a5 */ /* 0x000fe4000f8e0004 */
[----:B------:R-:W-:-:S05]  /*1a30*/  R2UR UR7, R0 ;  /* 0x00000000000772ca */ /* 0x000fca00000e0000 */
[----:B------:R-:W-:Y:S02]  /*1a40*/  UMOV UR4, UR5 ;  /* 0x0000000500047c82 */ /* 0x000fe40008000000 */
[----:B------:R-:W-:Y:S01]  /*1a50*/  UIMAD.WIDE.U32 UR4, UR4, UR8, URZ ;  /* 0x00000008040472a5 */ /* 0x000fe2000f8e00ff */
[----:B-1----:R-:W1:Y:S06]  /*1a60*/  MUFU.RCP R3, R3 ;  /* 0x0000000300037308 */ /* 0x002e6c0000001000 */
[----:B------:R-:W-:Y:S02]  /*1a70*/  UMOV UR4, UR5 ;  /* 0x0000000500047c82 */ /* 0x000fe40008000000 */
[----:B------:R-:W-:-:S04]  /*1a80*/  UIMAD UR5, UR4, UR7, UR8 ;  /* 0x00000007040572a4 */ /* 0x000fc8000f8e0208 */
[----:B------:R-:W-:Y:S01]  /*1a90*/  UISETP.GT.U32.AND UP0, UPT, UR6, UR5, UPT ;  /* 0x000000050600728c */ /* 0x000fe2000bf04070 */
[----:B-1----:R-:W-:-:S10]  /*1aa0*/  VIADD R4, R3, 0xffffffe ;  /* 0x0ffffffe03047836 */ /* 0x002fd40000000000 */
[----:B------:R-:W-:Y:S01]  /*1ab0*/  @!UP0 UIADD3 UR5, UPT, UPT, UR5, -UR6, URZ ;  /* 0x8000000605058290 */ /* 0x000fe2000fffe0ff */
[----:B------:R-:W1:Y:S01]  /*1ac0*/  F2I.FTZ.U32.TRUNC.NTZ R0, R4 ;  /* 0x0000000400007305 */ /* 0x000e62000021f000 */
[----:B------:R-:W-:Y:S02]  /*1ad0*/  @!UP0 UIADD3 UR4, UPT, UPT, UR4, 0x1, URZ ;  /* 0x0000000104048890 */ /* 0x000fe4000fffe0ff */
[----:B------:R-:W-:Y:S02]  /*1ae0*/  UISETP.GE.U32.AND UP1, UPT, UR5, UR6, UPT ;  /* 0x000000060500728c */ /* 0x000fe4000bf26070 */
[----:B------:R-:W-:-:S04]  /*1af0*/  ULOP3.LUT UR5, UR22, UR61, URZ, 0x3c, !UPT ;  /* 0x0000003d16057292 */ /* 0x000fc8000f8e3cff */
[----:B------:R-:W-:-:S05]  /*1b00*/  UISETP.GE.AND UP0, UPT, UR5, URZ, UPT ;  /* 0x000000ff0500728c */ /* 0x000fca000bf06270 */
[----:B------:R-:W-:Y:S01]  /*1b10*/  @UP1 UIADD3 UR4, UPT, UPT, UR4, 0x1, URZ ;  /* 0x0000000104041890 */ /* 0x000fe2000fffe0ff */
[----:B-1----:R-:W-:Y:S01]  /*1b20*/  R2UR UR5, R0 ;  /* 0x00000000000572ca */ /* 0x002fe200000e0000 */
[----:B------:R-:W-:Y:S01]  /*1b30*/  UISETP.NE.AND UP1, UPT, UR61, URZ, UPT ;  /* 0x000000ff3d00728c */ /* 0x000fe2000bf25270 */
[----:B------:R-:W-:-:S04]  /*1b40*/  IMAD.U32 R0, RZ, RZ, UR50 ;  /* 0x00000032ff007e24 */ /* 0x000fc8000f8e00ff */
[----:B------:R-:W-:Y:S01]  /*1b50*/  UMOV UR8, UR4 ;  /* 0x0000000400087c82 */ /* 0x000fe20008000000 */
[----:B------:R-:W-:Y:S01]  /*1b60*/  IABS R0, R0 ;  /* 0x0000000000007213 */ /* 0x000fe20000000000 */
[----:B------:R-:W-:-:S03]  /*1b70*/  @!UP0 UIADD3 UR8, UPT, UPT, -UR8, URZ, URZ ;  /* 0x000000ff08088290 */ /* 0x000fc6000fffe1ff */
[----:B------:R-:W-:Y:S01]  /*1b80*/  R2UR UR10, R0 ;  /* 0x00000000000a72ca */ /* 0x000fe200000e0000 */
[----:B------:R-:W-:Y:S02]  /*1b90*/  @!UP1 ULOP3.LUT UR8, URZ, UR61, URZ, 0x33, !UPT ;  /* 0x0000003dff089292 */ /* 0x000fe4000f8e33ff */
[----:B------:R-:W-:-:S04]  /*1ba0*/  UIADD3 UR4, UPT, UPT, URZ, -UR5, URZ ;  /* 0x80000005ff047290 */ /* 0x000fc8000fffe0ff */
[----:B------:R-:W-:Y:S01]  /*1bb0*/  IMAD.U32 R3, RZ, RZ, UR8 ;  /* 0x00000008ff037e24 */ /* 0x000fe2000f8e00ff */
[----:B------:R-:W-:-:S03]  /*1bc0*/  UIMAD UR6, UR4, UR9, URZ ;  /* 0x00000009040672a4 */ /* 0x000fc6000f8e02ff */
[----:B------:R-:W-:Y:S01]  /*1bd0*/  UMOV UR4, URZ ;  /* 0x000000ff00047c82 */ /* 0x000fe20008000000 */
[----:B------:R-:W-:Y:S01]  /*1be0*/  IABS R3, R3 ;  /* 0x0000000300037213 */ /* 0x000fe20000000000 */
[----:B------:R-:W-:-:S03]  /*1bf0*/  UIMAD.WIDE.U32 UR4, UR5, UR6, UR4 ;  /* 0x00000006050472a5 */ /* 0x000fc6000f8e0004 */
[----:B------:R-:W-:Y:S02]  /*1c00*/  R2UR UR7, R3 ;  /* 0x00000000030772ca */ /* 0x000fe400000e0000 */
[----:B------:R-:W1:Y:S02]  /*1c10*/  I2F.RP R3, UR10 ;  /* 0x0000000a00037d06 */ /* 0x000e640008209400 */
[----:B------:R-:W-:-:S09]  /*1c20*/  UMOV UR4, UR5 ;  /* 0x0000000500047c82 */ /* 0x000fd20008000000 */
[----:B------:R-:W-:Y:S01]  /*1c30*/  UIMAD.WIDE.U32 UR4, UR4, UR7, URZ ;  /* 0x00000007040472a5 */ /* 0x000fe2000f8e00ff */
[----:B-1----:R-:W1:Y:S06]  /*1c40*/  MUFU.RCP R0, R3 ;  /* 0x0000000300007308 */ /* 0x002e6c0000001000 */
[----:B------:R-:W-:Y:S02]  /*1c50*/  UMOV UR4, UR5 ;  /* 0x0000000500047c82 */ /* 0x000fe40008000000 */
[----:B------:R-:W-:-:S04]  /*1c60*/  UIADD3 UR5, UPT, UPT, -UR4, URZ, URZ ;  /* 0x000000ff04057290 */ /* 0x000fc8000fffe1ff */
[----:B------:R-:W-:Y:S01]  /*1c70*/  UIMAD UR5, UR9, UR5, UR7 ;  /* 0x00000005090572a4 */ /* 0x000fe2000f8e0207 */
[----:B------:R-:W2:Y:S03]  /*1c80*/  S2UR UR7, SR_CgaCtaId ;  /* 0x00000000000779c3 */ /* 0x000ea60000008800 */
[----:B------:R-:W-:Y:S01]  /*1c90*/  UISETP.GT.U32.AND UP0, UPT, UR9, UR5, UPT ;  /* 0x000000050900728c */ /* 0x000fe2000bf04070 */
[----:B-1----:R-:W-:Y:S02]  /*1ca0*/  VIADD R0, R0, 0xffffffe ;  /* 0x0ffffffe00007836 */ /* 0x002fe40000000000 */
[----:B------:R-:W-:-:S04]  /*1cb0*/  IMAD.U32 R3, RZ, RZ, UR32 ;  /* 0x00000020ff037e24 */ /* 0x000fc8000f8e00ff */
[----:B------:R-:W1:Y:S04]  /*1cc0*/  F2I.FTZ.U32.TRUNC.NTZ R0, R0 ;  /* 0x0000000000007305 */ /* 0x000e68000021f000 */
[----:B------:R-:W-:Y:S01]  /*1cd0*/  @!UP0 UIADD3 UR5, UPT, UPT, UR5, -UR9, URZ ;  /* 0x8000000905058290 */ /* 0x000fe2000fffe0ff */
[----:B------:R-:W-:Y:S01]  /*1ce0*/  SHF.L.U32 R3, R3, 0x1f, RZ ;  /* 0x0000001f03037819 */ /* 0x000fe200000006ff */
[----:B------:R-:W-:Y:S02]  /*1cf0*/  @!UP0 UIADD3 UR4, UPT, UPT, UR4, 0x1, URZ ;  /* 0x0000000104048890 */ /* 0x000fe4000fffe0ff */
[----:B------:R-:W-:Y:S02]  /*1d00*/  UISETP.GE.U32.AND UP1, UPT, UR5, UR9, UPT ;  /* 0x000000090500728c */ /* 0x000fe4000bf26070 */
[----:B------:R-:W-:-:S04]  /*1d10*/  ULOP3.LUT UR5, UR8, UR60, URZ, 0x3c, !UPT ;  /* 0x0000003c08057292 */ /* 0x000fc8000f8e3cff */
[----:B------:R-:W-:Y:S02]  /*1d20*/  UISETP.GE.AND UP0, UPT, UR5, URZ, UPT ;  /* 0x000000ff0500728c */ /* 0x000fe4000bf06270 */
[----:B--2---:R-:W-:Y:S01]  /*1d30*/  ULEA UR33, UR7, UR33, 0x18 ;  /* 0x0000002107217291 */ /* 0x004fe2000f8ec0ff */
[----:B-1----:R-:W-:Y:S02]  /*1d40*/  R2UR UR5, R0 ;  /* 0x00000000000572ca */ /* 0x002fe400000e0000 */
[----:B------:R-:W-:Y:S02]  /*1d50*/  @UP1 UIADD3 UR4, UPT, UPT, UR4, 0x1, URZ ;  /* 0x0000000104041890 */ /* 0x000fe4000fffe0ff */
[----:B------:R-:W-:Y:S02]  /*1d60*/  UISETP.NE.AND UP1, UPT, UR60, URZ, UPT ;  /* 0x000000ff3c00728c */ /* 0x000fe4000bf25270 */
[----:B------:R-:W-:-:S03]  /*1d70*/  ULEA UR7, UR36, UR33, 0x3 ;  /* 0x0000002124077291 */ /* 0x000fc6000f8e18ff */
[----:B------:R-:W-:Y:S02]  /*1d80*/  UMOV UR6, UR4 ;  /* 0x0000000400067c82 */ /* 0x000fe40008000000 */
[----:B------:R-:W-:Y:S02]  /*1d90*/  @!UP0 UIADD3 UR6, UPT, UPT, -UR6, URZ, URZ ;  /* 0x000000ff06068290 */ /* 0x000fe4000fffe1ff */
[----:B------:R-:W-:Y:S02]  /*1da0*/  UIADD3 UR4, UPT, UPT, URZ, -UR5, URZ ;  /* 0x80000005ff047290 */ /* 0x000fe4000fffe0ff */
[----:B------:R1:W2:Y:S01]  /*1db0*/  SYNCS.PHASECHK.TRANS64.TRYWAIT P0, [UR7+0x50], R3 ;  /* 0x00005003ff0075a7 */ /* 0x0002a20008001107 */
[----:B------:R-:W-:Y:S02]  /*1dc0*/  @!UP1 ULOP3.LUT UR6, URZ, UR60, URZ, 0x33, !UPT ;  /* 0x0000003cff069292 */ /* 0x000fe4000f8e33ff */
[----:B------:R-:W-:-:S03]  /*1dd0*/  UIMAD UR7, UR4, UR10, URZ ;  /* 0x0000000a040772a4 */ /* 0x000fc6000f8e02ff */
[----:B------:R-:W-:Y:S01]  /*1de0*/  UMOV UR4, URZ ;  /* 0x000000ff00047c82 */ /* 0x000fe20008000000 */
[----:B------:R-:W-:Y:S01]  /*1df0*/  IMAD.U32 R0, RZ, RZ, UR6 ;  /* 0x00000006ff007e24 */ /* 0x000fe2000f8e00ff */
[----:B------:R-:W-:Y:S02]  /*1e00*/  UIMAD.WIDE.U32 UR4, UR5, UR7, UR4 ;  /* 0x00000007050472a5 */ /* 0x000fe4000f8e0004 */
[----:B------:R-:W-:Y:S02]  /*1e10*/  ULEA.HI UR7, UR29, UR29, URZ, 0x1 ;  /* 0x0000001d1d077291 */ /* 0x000fe4000f8f08ff */
[----:B------:R-:W-:Y:S02]  /*1e20*/  IABS R0, R0 ;  /* 0x0000000000007213 */ /* 0x000fe40000000000 */
[----:B------:R-:W-:Y:S02]  /*1e30*/  USHF.L.U32 UR7, UR7, 0x7, URZ ;  /* 0x0000000707077899 */ /* 0x000fe400080006ff */
[----:B------:R-:W-:Y:S01]  /*1e40*/  R2UR UR9, R0 ;  /* 0x00000000000972ca */ /* 0x000fe200000e0000 */
[----:B------:R-:W-:Y:S01]  /*1e50*/  UMOV UR4, UR5 ;  /* 0x0000000500047c82 */ /* 0x000fe20008000000 */
[----:B------:R-:W-:-:S04]  /*1e60*/  ULOP3.LUT UR42, UR7, 0xffffff00, URZ, 0xc0, !UPT ;  /* 0xffffff00072a7892 */ /* 0x000fc8000f8ec0ff */
[----:B------:R-:W-:-:S07]  /*1e70*/  ULOP3.LUT UR42, UR42, 0x80, UR69, 0xf8, !UPT ;  /* 0x000000802a2a7892 */ /* 0x000fce000f8ef845 */
[----:B------:R-:W-:-:S07]  /*1e80*/  UIMAD.WIDE.U32 UR4, UR4, UR9, URZ ;  /* 0x00000009040472a5 */ /* 0x000fce000f8e00ff */
[----:B------:R-:W-:Y:S02]  /*1e90*/  UMOV UR4, UR5 ;  /* 0x0000000500047c82 */ /* 0x000fe40008000000 */
[----:B------:R-:W-:-:S04]  /*1ea0*/  UIADD3 UR5, UPT, UPT, -UR4, URZ, URZ ;  /* 0x000000ff04057290 */ /* 0x000fc8000fffe1ff */
[----:B------:R-:W-:-:S04]  /*1eb0*/  UIMAD UR5, UR10, UR5, UR9 ;  /* 0x000000050a0572a4 */ /* 0x000fc8000f8e0209 */
[----:B------:R-:W-:-:S11]  /*1ec0*/  UISETP.GT.U32.AND UP0, UPT, UR10, UR5, UPT ;  /* 0x000000050a00728c */ /* 0x000fd6000bf04070 */
[----:B------:R-:W-:Y:S02]  /*1ed0*/  @!UP0 UIADD3 UR5, UPT, UPT, UR5, -UR10, URZ ;  /* 0x8000000a05058290 */ /* 0x000fe4000fffe0ff */
[----:B------:R-:W-:Y:S02]  /*1ee0*/  @!UP0 UIADD3 UR4, UPT, UPT, UR4, 0x1, URZ ;  /* 0x0000000104048890 */ /* 0x000fe4000fffe0ff */
[----:B------:R-:W-:Y:S02]  /*1ef0*/  UISETP.GE.U32.AND UP1, UPT, UR5, UR10, UPT ;  /* 0x0000000a0500728c */ /* 0x000fe4000bf26070 */
[----:B------:R-:W-:Y:S02]  /*1f00*/  ULOP3.LUT UR5, UR6, UR50, URZ, 0x3c, !UPT ;  /* 0x0000003206057292 */ /* 0x000fe4000f8e3cff */
[----:B------:R-:W-:Y:S02]  /*1f10*/  UIADD3 UR10, UPT, UPT, -UR8, URZ, URZ ;  /* 0x000000ff080a7290 */ /* 0x000fe4000fffe1ff */
[----:B------:R-:W-:-:S02]  /*1f20*/  UISETP.GE.AND UP0, UPT, UR5, URZ, UPT ;  /* 0x000000ff0500728c */ /* 0x000fc4000bf06270 */
[----:B------:R-:W-:Y:S02]  /*1f30*/  UIMAD UR10, UR61, UR10, UR22 ;  /* 0x0000000a3d0a72a4 */ /* 0x000fe4000f8e0216 */
[----:B------:R-:W-:Y:S02]  /*1f40*/  UIADD3 UR5, UPT, UPT, -UR6, URZ, URZ ;  /* 0x000000ff06057290 */ /* 0x000fe4000fffe1ff */
[----:B------:R-:W-:Y:S02]  /*1f50*/  @UP1 UIADD3 UR4, UPT, UPT, UR4, 0x1, URZ ;  /* 0x0000000104041890 */ /* 0x000fe4000fffe0ff */
[----:B------:R-:W-:Y:S02]  /*1f60*/  ULEA UR10, UR10, UR67, 0x6 ;  /* 0x000000430a0a7291 */ /* 0x000fe4000f8e30ff */
[----:B------:R-:W-:-:S03]  /*1f70*/  UIMAD UR60, UR60, UR5, UR8 ;  /* 0x000000053c3c72a4 */ /* 0x000fc6000f8e0208 */
[----:B------:R-:W-:Y:S02]  /*1f80*/  UMOV UR55, UR4 ;  /* 0x0000000400377c82 */ /* 0x000fe40008000000 */
[----:B------:R-:W-:Y:S02]  /*1f90*/  @!UP0 UIADD3 UR55, UPT, UPT, -UR55, URZ, URZ ;  /* 0x000000ff37378290 */ /* 0x000fe4000fffe1ff */
[----:B------:R-:W-:Y:S02]  /*1fa0*/  UISETP.GE.U32.AND UP0, UPT, UR68, 0x7f, UPT ;  /* 0x0000007f4400788c */ /* 0x000fe4000bf06070 */
[----:B------:R-:W-:-:S04]  /*1fb0*/  @!UP2 ULOP3.LUT UR55, URZ, UR50, URZ, 0x33, !UPT ;  /* 0x00000032ff37a292 */ /* 0x000fc8000f8e33ff */
[----:B------:R-:W-:-:S04]  /*1fc0*/  UIADD3 UR4, UPT, UPT, -UR55, URZ, URZ ;  /* 0x000000ff37047290 */ /* 0x000fc8000fffe1ff */
[----:B------:R-:W-:Y:S01]  /*1fd0*/  UIMAD UR50, UR50, UR4, UR6 ;  /* 0x00000004323272a4 */ /* 0x000fe2000f8e0206 */
[----:B-12---:R-:W-:Y:S11]  /*1fe0*/  BRA.U !UP0, `(.L_x_23) ;  /* 0x0000000508807547 */ /* 0x006ff6000b800000 */
[----:B------:R-:W1:Y:S01]  /*1ff0*/  LDCU UR11, c[0x0][0x5c8] ;  /* 0x0000b900ff0b77ac */ /* 0x000e620008000800 */
[----:B------:R-:W2:Y:S01]  /*2000*/  LDCU.64 UR8, c[0x0][0x5c0] ;  /* 0x0000b800ff0877ac */ /* 0x000ea20008000a00 */
[----:B------:R-:W2:Y:S01]  /*2010*/  LDCU.64 UR48, c[0x0][0x5f8] ;  /* 0x0000bf00ff3077ac */ /* 0x000ea20008000a00 */
[----:B------:R-:W1:Y:S01]  /*2020*/  LDCU UR37, c[0x0][0x600] ;  /* 0x0000c000ff2577ac */ /* 0x000e620008000800 */
[----:B------:R-:W4:Y:S01]  /*2030*/  LDCU UR24, c[0x0][0x5a8] ;  /* 0x0000b500ff1877ac */ /* 0x000f220008000800 */
[----:B------:R-:W1:Y:S01]  /*2040*/  LDCU UR23, c[0x0][0x59c] ;  /* 0x0000b380ff1777ac */ /* 0x000e620008000800 */
[----:B------:R-:W1:Y:S01]  /*2050*/  LDCU UR22, c[0x0][0x590] ;  /* 0x0000b200ff1677ac */ /* 0x000e620008000800 */
[----:B------:R-:W1:Y:S01]  /*2060*/  LDCU UR28, c[0x0][0x594] ;  /* 0x0000b280ff1c77ac */ /* 0x000e620008000800 */
[----:B------:R-:W1:Y:S01]  /*2070*/  LDCU UR27, c[0x0][0x598] ;  /* 0x0000b300ff1b77ac */ /* 0x000e620008000800 */
[----:B------:R-:W3:Y:S01]  /*2080*/  LDCU UR26, c[0x0][0x5ac] ;  /* 0x0000b580ff1a77ac */ /* 0x000ee20008000800 */
[----:B------:R-:W3:Y:S01]  /*2090*/  LDCU UR25, c[0x0][0x5b0] ;  /* 0x0000b600ff1977ac */ /* 0x000ee20008000800 */
[----:B------:R-:W3:Y:S01]  /*20a0*/  LDCU UR5, c[0x0][0x5cc] ;  /* 0x0000b980ff0577ac */ /* 0x000ee20008000800 */
[----:B------:R-:W3:Y:S01]  /*20b0*/  LDCU UR4, c[0x0][0x5ec] ;  /* 0x0000bd80ff0477ac */ /* 0x000ee20008000800 */
[----:B------:R-:W3:Y:S01]  /*20c0*/  LDCU.64 UR20, c[0x0][0x5a0] ;  /* 0x0000b400ff1477ac */ /* 0x000ee20008000a00 */
[----:B------:R-:W3:Y:S01]  /*20d0*/  LDCU.64 UR16, c[0x0][0x5d0] ;  /* 0x0000ba00ff1077ac */ /* 0x000ee20008000a00 */
[----:B------:R-:W3:Y:S01]  /*20e0*/  LDCU.64 UR6, c[0x0][0x5f0] ;  /* 0x0000be00ff0677ac */ /* 0x000ee20008000a00 */
[----:B--2---:R-:W-:-:S02]  /*20f0*/  UIMAD UR48, UR60, UR8, UR48 ;  /* 0x000000083c3072a4 */ /* 0x004fc4000f8e0230 */
[----:B------:R-:W-:Y:S02]  /*2100*/  UIMAD UR38, UR50, UR9, UR49 ;  /* 0x00000009322672a4 */ /* 0x000fe4000f8e0231 */
[----:B------:R-:W-:Y:S02]  /*2110*/  UIADD3 UR46, UPT, UPT, UR42, 0x40, URZ ;  /* 0x000000402a2e7890 */ /* 0x000fe4000fffe0ff */
[----:B-1----:R-:W-:Y:S01]  /*2120*/  UIMAD UR37, UR55, UR11, UR37 ;  /* 0x0000000b372572a4 */ /* 0x002fe2000f8e0225 */
[----:B------:R-:W-:Y:S01]  /*2130*/  UMOV UR18, URZ ;  /* 0x000000ff00127c82 */ /* 0x000fe20008000000 */
[----:B----4-:R-:W-:-:S10]  /*2140*/  UMOV UR14, UR36 ;  /* 0x00000024000e7c82 */ /* 0x010fd40008000000 */
.L_x_29:
[----:B------:R-:W-:Y:S01]  /*2150*/  @!P3 MOV R3, 0xa000 ;  /* 0x0000a0000003b802 */ /* 0x000fe20000000f00 */
[----:B------:R-:W-:Y:S01]  /*2160*/  ULEA UR11, UR14, UR33, 0x3 ;  /* 0x000000210e0b7291 */ /* 0x000fe2000f8e18ff */
[----:B--2---:R-:W-:Y:S11]  /*2170*/  @P0 BRA `(.L_x_24) ;  /* 0x0000000000100947 */ /* 0x004ff60003800000 */
[----:B------:R-:W-:Y:S04]  /*2180*/  MOV R0, UR32 ;  /* 0x0000002000007c02 */ /* 0x000fe80008000f00 */
[----:B------:R-:W-:Y:S04]  /*2190*/  SHF.L.U32 R5, R0, 0x1f, RZ ;  /* 0x0000001f00057819 */ /* 0x000fe800000006ff */
[----:B------:R-:W1:Y:S02]  /*21a0*/  SYNCS.PHASECHK.TRANS64.TRYWAIT P0, [UR11+0x50], R5 ;  /* 0x00005005ff0075a7 */ /* 0x000e64000800110b */
[----:B-1----:R-:W-:Y:S05]  /*21b0*/  @!P0 BRA `(.L_x_25) ;  /* 0x00000078001c8947 */ /* 0x002fea0003800000 */
.L_x_24:
[----:B------:R2:W-:Y:S01]  /*21c0*/  @!P3 SYNCS.ARRIVE.TRANS64 RZ, [UR11], R3 ;  /* 0x00000003ffffb9a7 */ /* 0x0005e2000800000b */
[----:B------:R-:W-:Y:S04]  /*21d0*/  ULOP3.LUT UR8, UR54, 0x2, URZ, 0xfc, !UPT ;  /* 0x0000000236087892 */ /* 0x000fe8000f8efcff */
[----:B------:R-:W-:Y:S09]  /*21e0*/  UISETP.NE.AND UP0, UPT, UR8, 0x2, UPT ;  /* 0x000000020800788c */ /* 0x000ff2000bf05270 */
[----:B------:R-:W-:Y:S05]  /*21f0*/  BRA.U UP0, `(.L_x_26) ;  /* 0x0000000100047547 */ /* 0x000fea000b800000 */
[----:B---3--:R-:W-:Y:S05]  /*2200*/  BPT.TRAP 0x1 ;  /* 0x000000040000795c */ /* 0x008fea0000300000 */
.L_x_26:
[----:B------:R-:W-:Y:S04]  /*2210*/  BSSY.RECONVERGENT B0, `(.L_x_27) ;  /* 0x0000003000007945 */ /* 0x000fe80003800200 */
[----:B------:R-:W-:Y:S05]  /*2220*/  @P2 BRA `(.L_x_28) ;  /* 0x0000000000042947 */ /* 0x000fea0003800000 */
[----:B---3--:R-:W-:Y:S05]  /*2230*/  BPT.TRAP 0x1 ;  /* 0x000000040000795c */ /* 0x008fea0000300000 */
.L_x_28:
[----:B---3--:R-:W-:Y:S05]  /*2240*/  BSYNC.RECONVERGENT B0 ;  /* 0x0000000000007941 */ /* 0x008fea0003800200 */
.L_x_27:
[----:B------:R-:W-:Y:S02]  /*2250*/  UIADD3 UR8, UPT, UPT, UR14, 0x1, URZ ;  /* 0x000000010e087890 */ /* 0x000fe4000fffe0ff */
[----:B------:R-:W-:Y:S02]  /*2260*/  USHF.L.U32 UR43, UR18, 0x6, URZ ;  /* 0x00000006122b7899 */ /* 0x000fe400080006ff */
[----:B------:R-:W-:Y:S02]  /*2270*/  UISETP.NE.AND UP0, UPT, UR8, 0xa, UPT ;  /* 0x0000000a0800788c */ /* 0x000fe4000bf05270 */
[----:B------:R-:W-:Y:S02]  /*2280*/  UISETP.NE.AND UP2, UPT, UR23, 0x1, UPT ;  /* 0x000000011700788c */ /* 0x000fe4000bf45270 */
[----:B------:R-:W-:Y:S02]  /*2290*/  USEL UR9, URZ, 0x1, UP0 ;  /* 0x00000001ff097887 */ /* 0x000fe40008000000 */
[----:B------:R-:W-:Y:S02]  /*22a0*/  USEL UR36, UR8, URZ, UP0 ;  /* 0x000000ff08247287 */ /* 0x000fe40008000000 */
[----:B------:R-:W-:Y:S02]  /*22b0*/  ULOP3.LUT UR32, UR32, UR9, URZ, 0x3c, !UPT ;  /* 0x0000000920207292 */ /* 0x000fe4000f8e3cff */
[----:B------:R-:W-:Y:S02]  /*22c0*/  ULEA UR8, UR36, UR33, 0x3 ;  /* 0x0000002124087291 */ /* 0x000fe4000f8e18ff */
[----:B------:R-:W-:Y:S02]  /*22d0*/  UISETP.NE.AND UP0, UPT, UR22, 0x1, UPT ;  /* 0x000000011600788c */ /* 0x000fe4000bf05270 */
[----:B------:R-:W-:Y:S01]  /*22e0*/  ULEA UR19, UR14, UR33, 0xe ;  /* 0x000000210e137291 */ /* 0x000fe2000f8e70ff */
[----:B-1----:R-:W-:Y:S01]  /*22f0*/  MOV R0, UR32 ;  /* 0x0000002000007c02 */ /* 0x002fe20008000f00 */
[----:B------:R-:W-:Y:S02]  /*2300*/  UIADD3 UR30, UP1, UPT, UR56, 0x80, URZ ;  /* 0x00000080381e7890 */ /* 0x000fe4000ff3e0ff */
[----:B------:R-:W-:Y:S01]  /*2310*/  ULOP3.LUT UR41, UR11, 0xfefffff8, URZ, 0xc0, !UPT ;  /* 0xfefffff80b297892 */ /* 0x000fe2000f8ec0ff */
[----:B--2---:R-:W-:Y:S01]  /*2320*/  SHF.L.U32 R3, R0, 0x1f, RZ ;  /* 0x0000001f00037819 */ /* 0x004fe200000006ff */
[----:B------:R-:W-:Y:S02]  /*2330*/  UISETP.NE.AND UP3, UPT, UR24, 0x1, UPT ;  /* 0x000000011800788c */ /* 0x000fe4000bf65270 */
[----:B------:R-:W-:Y:S01]  /*2340*/  UIADD3.X UR31, UPT, UPT, URZ, UR57, URZ, UP1, !UPT ;  /* 0x00000039ff1f7290 */ /* 0x000fe20008ffe4ff */
[----:B------:R1:W2:Y:S01]  /*2350*/  SYNCS.PHASECHK.TRANS64.TRYWAIT P0, [UR8+0x50], R3 ;  /* 0x00005003ff0075a7 */ /* 0x0002a20008001108 */
[----:B------:R-:W-:Y:S02]  /*2360*/  UIMAD.WIDE.U32 UR8, UR43, UR28, URZ ;  /* 0x0000001c2b0872a5 */ /* 0x000fe4000f8e00ff */
[----:B------:R-:W-:Y:S02]  /*2370*/  ULEA UR8, UR38, UR48, 0x5 ;  /* 0x0000003026087291 */ /* 0x000fe4000f8e28ff */
[----:B------:R-:W-:Y:S02]  /*2380*/  USHF.R.U32.HI UR9, URZ, UR27, UR9 ;  /* 0x0000001bff097299 */ /* 0x000fe40008011609 */
[----:B------:R-:W-:Y:S02]  /*2390*/  ULEA UR29, UR37, UR8, 0xa ;  /* 0x00000008251d7291 */ /* 0x000fe4000f8e50ff */
[----:B------:R-:W-:Y:S02]  /*23a0*/  USEL UR9, UR43, UR9, !UP0 ;  /* 0x000000092b097287 */ /* 0x000fe4000c000000 */
[----:B------:R-:W-:Y:S02]  /*23b0*/  UIADD3 UR40, UPT, UPT, UR19, 0x6400, URZ ;  /* 0x0000640013287890 */ /* 0x000fe4000fffe0ff */
[----:B------:R-:W-:Y:S02]  /*23c0*/  UIMAD.WIDE.U32 UR12, UR9, UR20, URZ ;  /* 0x00000014090c72a5 */ /* 0x000fe4000f8e00ff */
[----:B------:R-:W-:Y:S02]  /*23d0*/  ULEA UR12, UR14, UR33, 0xc ;  /* 0x000000210e0c7291 */ /* 0x000fe4000f8e60ff */
[----:B------:R-:W-:Y:S02]  /*23e0*/  USHF.R.U32.HI UR13, URZ, UR21, UR13 ;  /* 0x00000015ff0d7299 */ /* 0x000fe4000801160d */
[----:B------:R-:W-:Y:S02]  /*23f0*/  UIADD3 UR44, UPT, UPT, UR19, 0x8400, URZ ;  /* 0x00008400132c7890 */ /* 0x000fe4000fffe0ff */
[----:B------:R-:W-:Y:S02]  /*2400*/  USEL UR13, UR9, UR13, !UP2 ;  /* 0x0000000d090d7287 */ /* 0x000fe4000d000000 */
[----:B------:R-:W-:Y:S02]  /*2410*/  UIADD3 UR34, UP0, UPT, UR56, 0x180, URZ ;  /* 0x0000018038227890 */ /* 0x000fe4000ff1e0ff */
[----:B------:R-:W-:Y:S02]  /*2420*/  UIMAD.WIDE.U32 UR14, UR13, UR26, URZ ;  /* 0x0000001a0d0e72a5 */ /* 0x000fe4000f8e00ff */
[----:B------:R-:W-:Y:S02]  /*2430*/  UIADD3.X UR35, UPT, UPT, URZ, UR57, URZ, UP0, !UPT ;  /* 0x00000039ff237290 */ /* 0x000fe400087fe4ff */
[----:B------:R-:W-:Y:S01]  /*2440*/  UIADD3 UR18, UPT, UPT, UR18, 0x1, URZ ;  /* 0x0000000112127890 */ /* 0x000fe2000fffe0ff */
[----:B------:R-:W-:Y:S01]  /*2450*/  UMOV UR52, 0x0 ;  /* 0x0000000000347882 */ /* 0x000fe20000000000 */
[----:B------:R-:W-:Y:S02]  /*2460*/  UMOV UR53, 0x10000000 ;  /* 0x1000000000357882 */ /* 0x000fe40000000000 */
[----:B------:R-:W-:Y:S01]  /*2470*/  UISETP.NE.AND UP0, UPT, UR18, UR51, UPT ;  /* 0x000000331200728c */ /* 0x000fe2000bf05270 */
[----:B------:R-:W-:Y:S01]  /*2480*/  UTMALDG.2D.2CTA [UR40], [UR30], desc[UR52] ;  /* 0x000034281e0075b4 */ /* 0x000fe20008209000 */
[----:B------:R-:W-:Y:S01]  /*2490*/  UMOV UR45, UR41 ;  /* 0x00000029002d7c82 */ /* 0x000fe20008000000 */
[----:B------:R-:W-:Y:S01]  /*24a0*/  UMOV UR47, UR43 ;  /* 0x0000002b002f7c82 */ /* 0x000fe20008000000 */
[----:B------:R-:W-:Y:S01]  /*24b0*/  UMOV UR8, UR15 ;  /* 0x0000000f00087c82 */ /* 0x000fe20008000000 */
[----:B------:R-:W-:Y:S01]  /*24c0*/  UMOV UR19, UR51 ;  /* 0x0000003300137c82 */ /* 0x000fe20008000000 */
[----:B------:R-:W-:Y:S02]  /*24d0*/  USHF.R.U32.HI UR11, URZ, UR25, UR8 ;  /* 0x00000019ff0b7299 */ /* 0x000fe40008011608 */
[----:B------:R-:W-:Y:S01]  /*24e0*/  UIADD3 UR8, UPT, UPT, UR12, 0x2e400, URZ ;  /* 0x0002e4000c087890 */ /* 0x000fe2000fffe0ff */
[----:B------:R-:W-:Y:S01]  /*24f0*/  UTMALDG.2D.2CTA [UR44], [UR30], desc[UR52] ;  /* 0x0000342c1e0075b4 */ /* 0x000fe20008209000 */
[----:B------:R-:W-:Y:S02]  /*2500*/  USEL UR14, UR13, UR11, !UP3 ;  /* 0x0000000b0d0e7287 */ /* 0x000fe4000d800000 */
[----:B------:R-:W-:Y:S02]  /*2510*/  UIADD3 UR12, UPT, UPT, -UR9, URZ, URZ ;  /* 0x000000ff090c7290 */ /* 0x000fe4000fffe1ff */
[----:B------:R-:W-:Y:S02]  /*2520*/  UIADD3 UR11, UPT, UPT, -UR13, URZ, URZ ;  /* 0x000000ff0d0b7290 */ /* 0x000fe4000fffe1ff */
[----:B------:R-:W-:Y:S02]  /*2530*/  UIADD3 UR15, UPT, UPT, -UR14, URZ, URZ ;  /* 0x000000ff0e0f7290 */ /* 0x000fe4000fffe1ff */
[----:B------:R-:W-:Y:S02]  /*2540*/  UIMAD UR12, UR22, UR12, UR43 ;  /* 0x0000000c160c72a4 */ /* 0x000fe4000f8e022b */
[----:B------:R-:W-:Y:S02]  /*2550*/  UIMAD UR9, UR23, UR11, UR9 ;  /* 0x0000000b170972a4 */ /* 0x000fe4000f8e0209 */
[----:B------:R-:W-:Y:S02]  /*2560*/  UIMAD UR13, UR24, UR15, UR13 ;  /* 0x0000000f180d72a4 */ /* 0x000fe4000f8e020d */
[----:B------:R-:W-:Y:S02]  /*2570*/  UIMAD UR11, UR12, UR5, UR4 ;  /* 0x000000050c0b72a4 */ /* 0x000fe4000f8e0204 */
[----:B------:R-:W-:Y:S02]  /*2580*/  UIMAD UR12, UR9, UR16, UR6 ;  /* 0x00000010090c72a4 */ /* 0x000fe4000f8e0206 */
[----:B------:R-:W-:Y:S02]  /*2590*/  UIMAD UR13, UR13, UR17, UR7 ;  /* 0x000000110d0d72a4 */ /* 0x000fe4000f8e0207 */
[----:B------:R-:W-:Y:S01]  /*25a0*/  UPRMT UR15, UR29, 0x5410, URZ ;  /* 0x000054101d0f7896 */ /* 0x000fe200080000ff */
[----:B------:R-:W-:Y:S08]  /*25b0*/  UMOV UR9, UR41 ;  /* 0x0000002900097c82 */ /* 0x000ff00008000000 */
[----:B------:R3:W-:Y:S02]  /*25c0*/  UTMALDG.5D.IM2COL.2CTA [UR8], [UR34], UR15, desc[UR52] ;  /* 0x00003408220073b4 */ /* 0x0007e4000826100f */
[----:B---3--:R-:W-:Y:S01]  /*25d0*/  UMOV UR14, UR36 ;  /* 0x00000024000e7c82 */ /* 0x008fe20008000000 */
[----:B-1----:R-:W-:Y:S05]  /*25e0*/  BRA.U UP0, `(.L_x_29) ;  /* 0xfffffff900d87547 */ /* 0x002fea000b83ffff */
.L_x_23:
[----:B------:R-:W-:Y:S01]  /*25f0*/  ULEA UR4, UR36, UR33, 0x3 ;  /* 0x0000002124047291 */ /* 0x000fe2000f8e18ff */
[----:B------:R-:W-:Y:S01]  /*2600*/  MOV R0, UR32 ;  /* 0x0000002000007c02 */ /* 0x000fe20008000f00 */
[----:B------:R-:W-:Y:S01]  /*2610*/  @!P1 SYNCS.ARRIVE.TRANS64.A1T0 RZ, [UR33+0xd8], RZ ;  /* 0x0000d8ffffff99a7 */ /* 0x000fe20008100021 */
[----:B------:R-:W-:Y:S02]  /*2620*/  UISETP.GT.AND UP0, UPT, UR65, UR64, UPT ;  /* 0x000000404100728c */ /* 0x000fe4000bf04270 */
[----:B------:R-:W-:-:S04]  /*2630*/  SHF.L.U32 R0, R0, 0x1f, RZ ;  /* 0x0000001f00007819 */ /* 0x000fc800000006ff */
[----:B--2---:R1:W2:Y:S03]  /*2640*/  SYNCS.PHASECHK.TRANS64.TRYWAIT P0, [UR4+0x50], R0 ;  /* 0x00005000ff0075a7 */ /* 0x0042a60008001104 */
[----:B------:R-:W-:Y:S05]  /*2650*/  BRA.U !UP0, `(.L_x_30) ;  /* 0x00000005087c7547 */ /* 0x000fea000b800000 */
[----:B------:R-:W4:Y:S01]  /*2660*/  LDCU.64 UR12, c[0x0][0x5c0] ;  /* 0x0000b800ff0c77ac */ /* 0x000f220008000a00 */
[----:B------:R-:W4:Y:S01]  /*2670*/  LDCU.64 UR8, c[0x0][0x5f8] ;  /* 0x0000bf00ff0877ac */ /* 0x000f220008000a00 */
[----:B------:R-:W3:Y:S01]  /*2680*/  LDCU UR11, c[0x0][0x5c8] ;  /* 0x0000b900ff0b77ac */ /* 0x000ee20008000800 */
[----:B------:R-:W3:Y:S01]  /*2690*/  LDCU UR38, c[0x0][0x600] ;  /* 0x0000c000ff2677ac */ /* 0x000ee20008000800 */
[----:B------:R-:W1:Y:S01]  /*26a0*/  LDCU UR23, c[0x0][0x5a8] ;  /* 0x0000b500ff1777ac */ /* 0x000e620008000800 */
[----:B------:R-:W1:Y:S01]  /*26b0*/  LDCU UR22, c[0x0][0x59c] ;  /* 0x0000b380ff1677ac */ /* 0x000e620008000800 */
[----:B----4-:R-:W-:Y:S01]  /*26c0*/  UIMAD UR48, UR50, UR13, UR9 ;  /* 0x0000000d323072a4 */ /* 0x010fe2000f8e0209 */
[----:B------:R-:W4:Y:S01]  /*26d0*/  LDCU UR18, c[0x0][0x590] ;  /* 0x0000b200ff1277ac */ /* 0x000f220008000800 */
[----:B------:R-:W1:Y:S01]  /*26e0*/  LDCU UR27, c[0x0][0x594] ;  /* 0x0000b280ff1b77ac */ /* 0x000e620008000800 */
[----:B------:R-:W1:Y:S01]  /*26f0*/  LDCU UR26, c[0x0][0x598] ;  /* 0x0000b300ff1a77ac */ /* 0x000e620008000800 */
[----:B------:R-:W1:Y:S01]  /*2700*/  LDCU UR25, c[0x0][0x5ac] ;  /* 0x0000b580ff1977ac */ /* 0x000e620008000800 */
[----:B------:R-:W1:Y:S01]  /*2710*/  LDCU UR24, c[0x0][0x5b0] ;  /* 0x0000b600ff1877ac */ /* 0x000e620008000800 */
[----:B------:R-:W1:Y:S01]  /*2720*/  LDCU UR5, c[0x0][0x5cc] ;  /* 0x0000b980ff0577ac */ /* 0x000e620008000800 */
[----:B------:R-:W1:Y:S01]  /*2730*/  LDCU UR4, c[0x0][0x5ec] ;  /* 0x0000bd80ff0477ac */ /* 0x000e620008000800 */
[----:B------:R-:W1:Y:S01]  /*2740*/  LDCU.64 UR20, c[0x0][0x5a0] ;  /* 0x0000b400ff1477ac */ /* 0x000e620008000a00 */
[----:B------:R-:W1:Y:S01]  /*2750*/  LDCU.64 UR16, c[0x0][0x5d0] ;  /* 0x0000ba00ff1077ac */ /* 0x000e620008000a00 */
[----:B------:R-:W1:Y:S01]  /*2760*/  LDCU.64 UR6, c[0x0][0x5f0] ;  /* 0x0000be00ff0677ac */ /* 0x000e620008000a00 */
[----:B------:R-:W-:-:S02]  /*2770*/  UIMAD UR49, UR60, UR12, UR8 ;  /* 0x0000000c3c3172a4 */ /* 0x000fc4000f8e0208 */
[----:B------:R-:W-:Y:S02]  /*2780*/  UIADD3 UR50, UPT, UPT, UR66, UR19, URZ ;  /* 0x0000001342327290 */ /* 0x000fe4000fffe0ff */
[----:B------:R-:W-:Y:S02]  /*2790*/  UIADD3 UR46, UPT, UPT, UR42, 0x40, URZ ;  /* 0x000000402a2e7890 */ /* 0x000fe4000fffe0ff */
[----:B---3--:R-:W-:Y:S01]  /*27a0*/  UIMAD UR38, UR55, UR11, UR38 ;  /* 0x0000000b372672a4 */ /* 0x008fe2000f8e0226 */
[----:B------:R-:W-:-:S11]  /*27b0*/  UMOV UR14, UR36 ;  /* 0x00000024000e7c82 */ /* 0x000fd60008000000 */
.L_x_36:
[----:B------:R-:W-:Y:S01]  /*27c0*/  @!P3 MOV R3, 0xa000 ;  /* 0x0000a0000003b802 */ /* 0x000fe20000000f00 */
[----:B------:R-:W-:Y:S01]  /*27d0*/  ULEA UR11, UR14, UR33, 0x3 ;  /* 0x000000210e0b7291 */ /* 0x000fe2000f8e18ff */
[----:B--2---:R-:W-:Y:S11]  /*27e0*/  @P0 BRA `(.L_x_31) ;  /* 0x0000000000100947 */ /* 0x004ff60003800000 */
[----:B-1----:R-:W-:Y:S04]  /*27f0*/  MOV R0, UR32 ;  /* 0x0000002000007c02 */ /* 0x002fe80008000f00 */
[----:B------:R-:W-:Y:S04]  /*2800*/  SHF.L.U32 R5, R0, 0x1f, RZ ;  /* 0x0000001f00057819 */ /* 0x000fe800000006ff */
[----:B------:R-:W1:Y:S02]  /*2810*/  SYNCS.PHASECHK.TRANS64.TRYWAIT P0, [UR11+0x50], R5 ;  /* 0x00005005ff0075a7 */ /* 0x000e64000800110b */
[----:B-1----:R-:W-:Y:S05]  /*2820*/  @!P0 BRA `(.L_x_32) ;  /* 0x0000007000988947 */ /* 0x002fea0003800000 */
.L_x_31:
[----:B------:R2:W-:Y:S01]  /*2830*/  @!P3 SYNCS.ARRIVE.TRANS64 RZ, [UR11], R3 ;  /* 0x00000003ffffb9a7 */ /* 0x0005e2000800000b */
[----:B------:R-:W-:Y:S04]  /*2840*/  ULOP3.LUT UR8, UR54, 0x2, URZ, 0xfc, !UPT ;  /* 0x0000000236087892 */ /* 0x000fe8000f8efcff */
[----:B------:R-:W-:Y:S09]  /*2850*/  UISETP.NE.AND UP0, UPT, UR8, 0x2, UPT ;  /* 0x000000020800788c */ /* 0x000ff2000bf05270 */
[----:B------:R-:W-:Y:S05]  /*2860*/  BRA.U UP0, `(.L_x_33) ;  /* 0x0000000100047547 */ /* 0x000fea000b800000 */
[----:B-1--4-:R-:W-:Y:S05]  /*2870*/  BPT.TRAP 0x1 ;  /* 0x000000040000795c */ /* 0x012fea0000300000 */
.L_x_33:
[----:B------:R-:W-:Y:S04]  /*2880*/  BSSY.RECONVERGENT B0, `(.L_x_34) ;  /* 0x0000003000007945 */ /* 0x000fe80003800200 */
[----:B------:R-:W-:Y:S05]  /*2890*/  @P2 BRA `(.L_x_35) ;  /* 0x0000000000042947 */ /* 0x000fea0003800000 */
[----:B-1--4-:R-:W-:Y:S05]  /*28a0*/  BPT.TRAP 0x1 ;  /* 0x000000040000795c */ /* 0x012fea0000300000 */
.L_x_35:
[----:B-1--4-:R-:W-:Y:S05]  /*28b0*/  BSYNC.RECONVERGENT B0 ;  /* 0x0000000000007941 */ /* 0x012fea0003800200 */
.L_x_34:
        /* <DEDUP_REMOVED lines=10> */
[----:B------:R-:W-:Y:S01]  /*2960*/  MOV R0, UR32 ;  /* 0x0000002000007c02 */ /* 0x000fe20008000f00 */
[----:B------:R-:W-:Y:S02]  /*2970*/  ULEA UR31, UR14, UR33, 0xc ;  /* 0x000000210e1f7291 */ /* 0x000fe4000f8e60ff */
[----:B------:R-:W-:Y:S01]  /*2980*/  UIADD3 UR28, UP1, UPT, UR56, 0x80, URZ ;  /* 0x00000080381c7890 */ /* 0x000fe2000ff3e0ff */
[----:B--2---:R-:W-:Y:S01]  /*2990*/  SHF.L.U32 R3, R0, 0x1f, RZ ;  /* 0x0000001f00037819 */ /* 0x004fe200000006ff */
[----:B------:R-:W-:Y:S02]  /*29a0*/  ULOP3.LUT UR41, UR11, 0xfefffff8, URZ, 0xc0, !UPT ;  /* 0xfefffff80b297892 */ /* 0x000fe4000f8ec0ff */
[----:B------:R-:W-:Y:S01]  /*29b0*/  UISETP.NE.AND UP3, UPT, UR23, 0x1, UPT ;  /* 0x000000011700788c */ /* 0x000fe2000bf65270 */
[----:B------:R1:W2:Y:S01]  /*29c0*/  SYNCS.PHASECHK.TRANS64.TRYWAIT P0, [UR8+0x50], R3 ;  /* 0x00005003ff0075a7 */ /* 0x0002a20008001108 */
[----:B------:R-:W-:Y:S02]  /*29d0*/  UIMAD.WIDE.U32 UR8, UR43, UR27, URZ ;  /* 0x0000001b2b0872a5 */ /* 0x000fe4000f8e00ff */
[----:B------:R-:W-:Y:S02]  /*29e0*/  ULEA UR8, UR48, UR49, 0x5 ;  /* 0x0000003130087291 */ /* 0x000fe4000f8e28ff */
[----:B------:R-:W-:Y:S02]  /*29f0*/  USHF.R.U32.HI UR9, URZ, UR26, UR9 ;  /* 0x0000001aff097299 */ /* 0x000fe40008011609 */
[----:B------:R-:W-:Y:S02]  /*2a00*/  ULEA UR37, UR38, UR8, 0xa ;  /* 0x0000000826257291 */ /* 0x000fe4000f8e50ff */
[----:B------:R-:W-:Y:S02]  /*2a10*/  USEL UR9, UR43, UR9, !UP0 ;  /* 0x000000092b097287 */ /* 0x000fe4000c000000 */
[----:B------:R-:W-:Y:S02]  /*2a20*/  UIADD3.X UR29, UPT, UPT, URZ, UR57, URZ, UP1, !UPT ;  /* 0x00000039ff1d7290 */ /* 0x000fe40008ffe4ff */
[----:B------:R-:W-:Y:S02]  /*2a30*/  UIMAD.WIDE.U32 UR12, UR9, UR20, URZ ;  /* 0x00000014090c72a5 */ /* 0x000fe4000f8e00ff */
[----:B------:R-:W-:Y:S02]  /*2a40*/  UIADD3 UR40, UPT, UPT, UR30, 0x6400, URZ ;  /* 0x000064001e287890 */ /* 0x000fe4000fffe0ff */
[----:B------:R-:W-:Y:S02]  /*2a50*/  USHF.R.U32.HI UR13, URZ, UR21, UR13 ;  /* 0x00000015ff0d7299 */ /* 0x000fe4000801160d */
[----:B------:R-:W-:Y:S02]  /*2a60*/  UIADD3 UR12, UPT, UPT, -UR9, URZ, URZ ;  /* 0x000000ff090c7290 */ /* 0x000fe4000fffe1ff */
[----:B------:R-:W-:Y:S02]  /*2a70*/  USEL UR13, UR9, UR13, !UP2 ;  /* 0x0000000d090d7287 */ /* 0x000fe4000d000000 */
[----:B------:R-:W-:Y:S02]  /*2a80*/  UIADD3 UR44, UPT, UPT, UR30, 0x8400, URZ ;  /* 0x000084001e2c7890 */ /* 0x000fe4000fffe0ff */
[----:B------:R-:W-:Y:S02]  /*2a90*/  UIMAD.WIDE.U32 UR14, UR13, UR25, URZ ;  /* 0x000000190d0e72a5 */ /* 0x000fe4000f8e00ff */
[----:B------:R-:W-:Y:S02]  /*2aa0*/  UIMAD UR12, UR18, UR12, UR43 ;  /* 0x0000000c120c72a4 */ /* 0x000fe4000f8e022b */
[----:B------:R-:W-:Y:S02]  /*2ab0*/  UIADD3 UR34, UP0, UPT, UR56, 0x180, URZ ;  /* 0x0000018038227890 */ /* 0x000fe4000ff1e0ff */
[----:B------:R-:W-:Y:S02]  /*2ac0*/  UIADD3 UR19, UPT, UPT, UR19, 0x1, URZ ;  /* 0x0000000113137890 */ /* 0x000fe4000fffe0ff */
[----:B------:R-:W-:Y:S02]  /*2ad0*/  UIADD3.X UR35, UPT, UPT, URZ, UR57, URZ, UP0, !UPT ;  /* 0x00000039ff237290 */ /* 0x000fe400087fe4ff */
[----:B------:R-:W-:Y:S01]  /*2ae0*/  UISETP.NE.AND UP0, UPT, UR19, UR50, UPT ;  /* 0x000000321300728c */ /* 0x000fe2000bf05270 */
[----:B------:R-:W-:Y:S01]  /*2af0*/  UMOV UR52, 0x0 ;  /* 0x0000000000347882 */ /* 0x000fe20000000000 */
[----:B------:R-:W-:Y:S01]  /*2b00*/  UMOV UR53, 0x10000000 ;  /* 0x1000000000357882 */ /* 0x000fe20000000000 */
[----:B------:R-:W-:Y:S01]  /*2b10*/  UMOV UR45, UR41 ;  /* 0x00000029002d7c82 */ /* 0x000fe20008000000 */
[----:B------:R-:W-:Y:S01]  /*2b20*/  UTMALDG.2D.2CTA [UR40], [UR28], desc[UR52] ;  /* 0x000034281c0075b4 */ /* 0x000fe20008209000 */
[----:B------:R-:W-:Y:S01]  /*2b30*/  UMOV UR47, UR43 ;  /* 0x0000002b002f7c82 */ /* 0x000fe20008000000 */
[----:B------:R-:W-:Y:S02]  /*2b40*/  UMOV UR8, UR15 ;  /* 0x0000000f00087c82 */ /* 0x000fe40008000000 */
[----:B------:R-:W-:Y:S02]  /*2b50*/  USHF.R.U32.HI UR11, URZ, UR24, UR8 ;  /* 0x00000018ff0b7299 */ /* 0x000fe40008011608 */
[----:B------:R-:W-:Y:S02]  /*2b60*/  UIADD3 UR8, UPT, UPT, UR31, 0x2e400, URZ ;  /* 0x0002e4001f087890 */ /* 0x000fe4000fffe0ff */
[----:B------:R-:W-:Y:S01]  /*2b70*/  USEL UR14, UR13, UR11, !UP3 ;  /* 0x0000000b0d0e7287 */ /* 0x000fe2000d800000 */
[----:B------:R-:W-:Y:S01]  /*2b80*/  UTMALDG.2D.2CTA [UR44], [UR28], desc[UR52] ;  /* 0x0000342c1c0075b4 */ /* 0x000fe20008209000 */
[----:B------:R-:W-:Y:S02]  /*2b90*/  UIADD3 UR11, UPT, UPT, -UR13, URZ, URZ ;  /* 0x000000ff0d0b7290 */ /* 0x000fe4000fffe1ff */
[----:B------:R-:W-:Y:S02]  /*2ba0*/  UIADD3 UR15, UPT, UPT, -UR14, URZ, URZ ;  /* 0x000000ff0e0f7290 */ /* 0x000fe4000fffe1ff */
        /* <DEDUP_REMOVED lines=10> */
.L_x_30:
[----:B------:R-:W-:Y:S01]  /*2c50*/  SHF.L.U32 R3, R2, 0x1f, RZ ;  /* 0x0000001f02037819 */ /* 0x000fe200000006ff */
[----:B------:R-:W-:-:S03]  /*2c60*/  NOP ;  /* 0x0000000000007918 */ /* 0x000fc60000000000 */
[----:B--2---:R-:W2:Y:S02]  /*2c70*/  SYNCS.PHASECHK.TRANS64.TRYWAIT P0, [UR33+0xe0], R3 ;  /* 0x0000e003ff0075a7 */ /* 0x004ea40008001121 */
[----:B--2---:R-:W-:Y:S05]  /*2c80*/  @!P0 BRA `(.L_x_37) ;  /* 0x0000006c00988947 */ /* 0x004fea0003800000 */
.L_x_136:
[----:B------:R-:W2:Y:S01]  /*2c90*/  LDS.128 R4, [UR33+0x120] ;  /* 0x00012021ff047984 */ /* 0x000ea20008000c00 */
[----:B------:R-:W-:Y:S02]  /*2ca0*/  UIADD3 UR4, UPT, UPT, UR33, 0xe8, URZ ;  /* 0x000000e821047890 */ /* 0x000fe4000fffe0ff */
[----:B------:R-:W-:Y:S01]  /*2cb0*/  UISETP.GE.AND UP0, UPT, UR39, 0x1, UPT ;  /* 0x000000012700788c */ /* 0x000fe2000bf06270 */
[----:B------:R-:W-:Y:S01]  /*2cc0*/  @!PT LDS RZ, [RZ] ;  /* 0x00000000fffff984 */ /* 0x000fe20000000800 */
[----:B------:R-:W-:Y:S01]  /*2cd0*/  @!PT LDS RZ, [RZ] ;  /* 0x00000000fffff984 */ /* 0x000fe20000000800 */
[----:B------:R-:W-:Y:S01]  /*2ce0*/  @!PT LDS RZ, [RZ] ;  /* 0x00000000fffff984 */ /* 0x000fe20000000800 */
[----:B------:R-:W-:Y:S01]  /*2cf0*/  @!PT LDS RZ, [RZ] ;  /* 0x00000000fffff984 */ /* 0x000fe20000000800 */
[----:B------:R4:W-:Y:S06]  /*2d00*/  MEMBAR.ALL.CTA ;  /* 0x0000000000007992 */ /* 0x0009ec0000008000 */
[----:B----4-:R-:W4:Y:S01]  /*2d10*/  FENCE.VIEW.ASYNC.S ;  /* 0x00000000000073c6 */ /* 0x010f220000000000 */
[----:B------:R-:W-:-:S09]  /*2d20*/  UPRMT UR4, URZ, 0x654, UR4 ;  /* 0x00000654ff047896 */ /* 0x000fd20008000004 */
[----:B----4-:R-:W-:Y:S01]  /*2d30*/  SYNCS.ARRIVE.TRANS64.RED.A1T0 RZ, [UR4], RZ ;  /* 0x000000ffffff79a7 */ /* 0x010fe20008100404 */
[----:B--2---:R-:W-:-:S13]  /*2d40*/  LOP3.LUT P0, RZ, R6, 0x1, RZ, 0xc0, !PT ;  /* 0x0000000106ff7812 */ /* 0x004fda000780c0ff */
[----:B------:R-:W-:Y:S01]  /*2d50*/  VOTEU.ANY UP1, P0 ;  /* 0x0000000000ff7886 */ /* 0x000fe20000020100 */
[----:B------:R-:W-:-:S13]  /*2d60*/  PLOP3.LUT P0, PT, PT, PT, UP1, 0x80, 0x8 ;  /* 0x000000000008781c */ /* 0x000fda0003f0f018 */
[----:B-1----:R-:W-:Y:S02]  /*2d70*/  @P0 MOV R0, R4 ;  /* 0x0000000400000202 */ /* 0x002fe40000000f00 */
[----:B------:R-:W-:Y:S02]  /*2d80*/  @P0 LOP3.LUT R4, R5, 0xffff, RZ, 0xc0, !PT ;  /* 0x0000ffff05040812 */ /* 0x000fe400078ec0ff */
[----:B------:R-:W-:Y:S02]  /*2d90*/  @P0 R2UR UR6, R0 ;  /* 0x00000000000602ca */ /* 0x000fe400000e0000 */
[----:B------:R-:W-:-:S11]  /*2da0*/  @P0 R2UR UR5, R4 ;  /* 0x00000000040502ca */ /* 0x000fd600000e0000 */
[----:B------:R-:W-:Y:S02]  /*2db0*/  @UP1 UMOV UR59, UR6 ;  /* 0x00000006003b1c82 */ /* 0x000fe40008000000 */
[----:B------:R-:W-:Y:S01]  /*2dc0*/  @UP1 UMOV UR58, UR5 ;  /* 0x00000005003a1c82 */ /* 0x000fe20008000000 */
[----:B------:R-:W-:Y:S05]  /*2dd0*/  BRA.U !UP0, `(.L_x_38) ;  /* 0x0000000108d47547 */ /* 0x000fea000b800000 */
[----:B------:R-:W3:Y:S01]  /*2de0*/  LDCU.128 UR16, c[0x0][0xc10] ;  /* 0x00018200ff1077ac */ /* 0x000ee20008000c00 */
[----:B------:R-:W1:Y:S01]  /*2df0*/  LDCU UR20, c[0x0][0xc20] ;  /* 0x00018400ff1477ac */ /* 0x000e620008000800 */
[----:B------:R-:W2:Y:S01]  /*2e00*/  LDCU UR13, c[0x0][0xc0c] ;  /* 0x00018180ff0d77ac */ /* 0x000ea20008000800 */
[----:B------:R-:W4:Y:S01]  /*2e10*/  LDCU.64 UR14, c[0x0][0xc28] ;  /* 0x00018500ff0e77ac */ /* 0x000f220008000a00 */
[----:B------:R-:W-:Y:S02]  /*2e20*/  UISETP.NE.AND UP3, UPT, UR39, 0x1, UPT ;  /* 0x000000012700788c */ /* 0x000fe4000bf65270 */
[----:B---3--:R-:W-:Y:S02]  /*2e30*/  UIMAD.WIDE.U32 UR4, UR62, UR19, URZ ;  /* 0x000000133e0472a5 */ /* 0x008fe4000f8e00ff */
[----:B------:R-:W-:Y:S02]  /*2e40*/  UIMAD.WIDE.U32 UR6, UR63, UR16, URZ ;  /* 0x000000103f0672a5 */ /* 0x000fe4000f8e00ff */
[----:B------:R-:W-:-:S02]  /*2e50*/  UISETP.NE.AND UP0, UPT, UR18, 0x1, UPT ;  /* 0x000000011200788c */ /* 0x000fc4000bf05270 */
[----:B------:R-:W-:Y:S01]  /*2e60*/  UIMAD.WIDE.U32 UR10, UR58, UR19, URZ ;  /* 0x000000133a0a72a5 */ /* 0x000fe2000f8e00ff */
[----:B------:R-:W-:Y:S01]  /*2e70*/  UMOV UR4, UR5 ;  /* 0x0000000500047c82 */ /* 0x000fe20008000000 */
[----:B--2---:R-:W-:Y:S02]  /*2e80*/  UISETP.NE.AND UP2, UPT, UR13, 0x1, UPT ;  /* 0x000000010d00788c */ /* 0x004fe4000bf45270 */
[----:B-1----:R-:W-:Y:S02]  /*2e90*/  USHF.R.U32.HI UR5, URZ, UR20, UR4 ;  /* 0x00000014ff057299 */ /* 0x002fe40008011604 */
[----:B------:R-:W-:Y:S01]  /*2ea0*/  UIMAD.WIDE.U32 UR8, UR59, UR16, URZ ;  /* 0x000000103b0872a5 */ /* 0x000fe2000f8e00ff */
[----:B------:R-:W-:Y:S01]  /*2eb0*/  UMOV UR4, UR7 ;  /* 0x0000000700047c82 */ /* 0x000fe20008000000 */
[----:B------:R-:W-:Y:S02]  /*2ec0*/  USEL UR5, UR62, UR5, !UP0 ;  /* 0x000000053e057287 */ /* 0x000fe4000c000000 */
[----:B------:R-:W-:-:S02]  /*2ed0*/  USHF.R.U32.HI UR4, URZ, UR17, UR4 ;  /* 0x00000011ff047299 */ /* 0x000fc40008011604 */
[----:B----4-:R-:W-:Y:S02]  /*2ee0*/  UIMAD.WIDE.U32 UR6, UR5, UR14, URZ ;  /* 0x0000000e050672a5 */ /* 0x010fe4000f8e00ff */
[----:B------:R-:W-:Y:S01]  /*2ef0*/  USEL UR12, UR63, UR4, !UP2 ;  /* 0x000000043f0c7287 */ /* 0x000fe2000d000000 */
[----:B------:R-:W-:Y:S02]  /*2f00*/  UMOV UR8, UR9 ;  /* 0x0000000900087c82 */ /* 0x000fe40008000000 */
[----:B------:R-:W-:Y:S01]  /*2f10*/  UMOV UR4, UR11 ;  /* 0x0000000b00047c82 */ /* 0x000fe20008000000 */
[----:B------:R-:W-:Y:S01]  /*2f20*/  UIMAD.WIDE.U32 UR10, UR12, UR14, URZ ;  /* 0x0000000e0c0a72a5 */ /* 0x000fe2000f8e00ff */
[----:B------:R-:W-:Y:S01]  /*2f30*/  UMOV UR6, UR7 ;  /* 0x0000000700067c82 */ /* 0x000fe20008000000 */
[----:B------:R-:W-:Y:S02]  /*2f40*/  USHF.R.U32.HI UR4, URZ, UR20, UR4 ;  /* 0x00000014ff047299 */ /* 0x000fe40008011604 */
[----:B------:R-:W-:-:S02]  /*2f50*/  @UP3 USHF.R.U32.HI UR5, URZ, UR15, UR6 ;  /* 0x0000000fff053299 */ /* 0x000fc40008011606 */
[----:B------:R-:W-:Y:S01]  /*2f60*/  USHF.R.U32.HI UR17, URZ, UR17, UR8 ;  /* 0x00000011ff117299 */ /* 0x000fe20008011608 */
[----:B------:R-:W-:Y:S01]  /*2f70*/  UMOV UR6, UR11 ;  /* 0x0000000b00067c82 */ /* 0x000fe20008000000 */
[----:B------:R-:W-:Y:S02]  /*2f80*/  USEL UR4, UR58, UR4, !UP0 ;  /* 0x000000043a047287 */ /* 0x000fe4000c000000 */
[----:B------:R-:W-:Y:S02]  /*2f90*/  @UP3 USHF.R.U32.HI UR12, URZ, UR15, UR6 ;  /* 0x0000000fff0c3299 */ /* 0x000fe40008011606 */
[----:B------:R-:W-:Y:S02]  /*2fa0*/  UIMAD UR6, UR39, UR5, URZ ;  /* 0x00000005270672a4 */ /* 0x000fe4000f8e02ff */
[----:B------:R-:W-:Y:S02]  /*2fb0*/  USEL UR5, UR59, UR17, !UP2 ;  /* 0x000000113b057287 */ /* 0x000fe4000d000000 */
[----:B------:R-:W-:-:S02]  /*2fc0*/  UIMAD UR8, UR39, UR12, URZ ;  /* 0x0000000c270872a4 */ /* 0x000fc4000f8e02ff */
[----:B------:R-:W-:Y:S02]  /*2fd0*/  UISETP.GE.AND UP0, UPT, UR4, UR6, UPT ;  /* 0x000000060400728c */ /* 0x000fe4000bf06270 */
[----:B------:R-:W-:Y:S02]  /*2fe0*/  UIMAD.WIDE.U32 UR6, UR4, UR14, URZ ;  /* 0x0000000e040672a5 */ /* 0x000fe4000f8e00ff */
[----:B------:R-:W-:Y:S02]  /*2ff0*/  UISETP.GE.OR UP0, UPT, UR5, UR8, UP0 ;  /* 0x000000080500728c */ /* 0x000fe40008706670 */
[----:B------:R-:W-:Y:S02]  /*3000*/  UIMAD.WIDE.U32 UR8, UR5, UR14, URZ ;  /* 0x0000000e050872a5 */ /* 0x000fe4000f8e00ff */
[----:B------:R-:W-:Y:S01]  /*3010*/  UIADD3 UR10, UPT, UPT, -UR4, URZ, URZ ;  /* 0x000000ff040a7290 */ /* 0x000fe2000fffe1ff */
[----:B------:R-:W-:Y:S02]  /*3020*/  UMOV UR6, UR7 ;  /* 0x0000000700067c82 */ /* 0x000fe40008000000 */
[----:B------:R-:W-:-:S02]  /*3030*/  USHF.R.U32.HI UR6, URZ, UR15, UR6 ;  /* 0x0000000fff067299 */ /* 0x000fc40008011606 */
[----:B------:R-:W-:Y:S02]  /*3040*/  UIMAD UR10, UR18, UR10, UR58 ;  /* 0x0000000a120a72a4 */ /* 0x000fe4000f8e023a */
[----:B------:R-:W-:Y:S01]  /*3050*/  USEL UR6, UR4, UR6, !UP3 ;  /* 0x0000000604067287 */ /* 0x000fe2000d800000 */
[----:B------:R-:W-:Y:S01]  /*3060*/  @!UP0 UMOV UR7, UR9 ;  /* 0x0000000900078c82 */ /* 0x000fe20008000000 */
[----:B------:R-:W-:Y:S02]  /*3070*/  UIADD3 UR9, UPT, UPT, -UR5, URZ, URZ ;  /* 0x000000ff05097290 */ /* 0x000fe4000fffe1ff */
[----:B------:R-:W-:Y:S02]  /*3080*/  @!UP0 USHF.R.U32.HI UR7, URZ, UR15, UR7 ;  /* 0x0000000fff078299 */ /* 0x000fe40008011607 */
[----:B------:R-:W-:Y:S02]  /*3090*/  UIADD3 UR8, UPT, UPT, -UR6, URZ, URZ ;  /* 0x000000ff06087290 */ /* 0x000fe4000fffe1ff */
[----:B------:R-:W-:-:S02]  /*30a0*/  @!UP0 USEL UR7, UR5, UR7, !UP3 ;  /* 0x0000000705078287 */ /* 0x000fc4000d800000 */
[----:B------:R-:W-:Y:S02]  /*30b0*/  UIMAD UR8, UR39, UR8, UR4 ;  /* 0x00000008270872a4 */ /* 0x000fe4000f8e0204 */
[----:B------:R-:W-:Y:S02]  /*30c0*/  @!UP0 UIADD3 UR6, UPT, UPT, UR6, -UR7, URZ ;  /* 0x8000000706068290 */ /* 0x000fe4000fffe0ff */
[----:B------:R-:W-:Y:S02]  /*30d0*/  @!UP0 UIMAD UR7, UR8, UR12, UR7 ;  /* 0x0000000c080782a4 */ /* 0x000fe4000f8e0207 */
[----:B------:R-:W-:Y:S02]  /*30e0*/  @!UP0 UIMAD UR4, UR39, UR6, UR5 ;  /* 0x00000006270482a4 */ /* 0x000fe4000f8e0205 */
[----:B------:R-:W-:Y:S02]  /*30f0*/  UIMAD UR6, UR13, UR9, UR59 ;  /* 0x000000090d0672a4 */ /* 0x000fe4000f8e023b */
[----:B------:R-:W-:Y:S01]  /*3100*/  UIMAD UR58, UR4, UR18, UR10 ;  /* 0x00000012043a72a4 */ /* 0x000fe2000f8e020a */
[----:B------:R-:W-:-:S02]  /*3110*/  @!UP0 UMOV UR5, UR7 ;  /* 0x0000000700058c82 */ /* 0x000fc40008000000 */
[----:B------:R-:W-:-:S12]  /*3120*/  UIMAD UR59, UR5, UR13, UR6 ;  /* 0x0000000d053b72a4 */ /* 0x000fd8000f8e0206 */
.L_x_38:
[----:B------:R-:W1:Y:S02]  /*3130*/  LDCU UR4, c[0x0][0xc30] ;  /* 0x00018600ff0477ac */ /* 0x000e640008000800 */
[----:B-1----:R-:W-:-:S09]  /*3140*/  UISETP.NE.AND UP0, UPT, UR4, 0x1, UPT ;  /* 0x000000010400788c */ /* 0x002fd2000bf05270 */
[----:B------:R-:W-:Y:S05]  /*3150*/  BRA.U UP0, `(.L_x_39) ;  /* 0x0000000100447547 */ /* 0x000fea000b800000 */
[----:B------:R-:W1:Y:S01]  /*3160*/  LDCU.128 UR8, c[0x0][0xc10] ;  /* 0x00018200ff0877ac */ /* 0x000e620008000c00 */
[----:B------:R-:W2:Y:S01]  /*3170*/  LDCU UR12, c[0x0][0xc0c] ;  /* 0x00018180ff0c77ac */ /* 0x000ea20008000800 */
[----:B------:R-:W4:Y:S01]  /*3180*/  LDCU UR13, c[0x0][0xc20] ;  /* 0x00018400ff0d77ac */ /* 0x000f220008000800 */
[----:B-1----:R-:W-:Y:S02]  /*3190*/  UIMAD.WIDE.U32 UR6, UR59, UR8, URZ ;  /* 0x000000083b0672a5 */ /* 0x002fe4000f8e00ff */
[----:B------:R-:W-:Y:S02]  /*31a0*/  UIMAD.WIDE.U32 UR4, UR58, UR11, URZ ;  /* 0x0000000b3a0472a5 */ /* 0x000fe4000f8e00ff */
[----:B--2---:R-:W-:Y:S02]  /*31b0*/  UISETP.NE.AND UP2, UPT, UR12, 0x1, UPT ;  /* 0x000000010c00788c */ /* 0x004fe4000bf45270 */
[----:B------:R-:W-:Y:S01]  /*31c0*/  UISETP.NE.AND UP0, UPT, UR10, 0x1, UPT ;  /* 0x000000010a00788c */ /* 0x000fe2000bf05270 */
[----:B------:R-:W-:-:S02]  /*31d0*/  UMOV UR6, UR7 ;  /* 0x0000000700067c82 */ /* 0x000fc40008000000 */
[----:B------:R-:W-:Y:S01]  /*31e0*/  UMOV UR4, UR5 ;  /* 0x0000000500047c82 */ /* 0x000fe20008000000 */
[----:B------:R-:W-:Y:S02]  /*31f0*/  USHF.R.U32.HI UR6, URZ, UR9, UR6 ;  /* 0x00000009ff067299 */ /* 0x000fe40008011606 */
[----:B----4-:R-:W-:Y:S02]  /*3200*/  USHF.R.U32.HI UR4, URZ, UR13, UR4 ;  /* 0x0000000dff047299 */ /* 0x010fe40008011604 */
[----:B------:R-:W-:Y:S02]  /*3210*/  USEL UR5, UR59, UR6, !UP2 ;  /* 0x000000063b057287 */ /* 0x000fe4000d000000 */
[----:B------:R-:W-:-:S04]  /*3220*/  USEL UR4, UR58, UR4, !UP0 ;  /* 0x000000043a047287 */ /* 0x000fc8000c000000 */
[----:B------:R-:W-:Y:S02]  /*3230*/  UIADD3 UR6, UPT, UPT, UR5, -UR4, URZ ;  /* 0x8000000405067290 */ /* 0x000fe4000fffe0ff */
[----:B------:R-:W-:Y:S02]  /*3240*/  UIADD3 UR4, UPT, UPT, -UR5, UR4, URZ ;  /* 0x0000000405047290 */ /* 0x000fe4000fffe1ff */
[----:B------:R-:W-:Y:S02]  /*3250*/  UIMAD UR58, UR6, UR10, UR58 ;  /* 0x0000000a063a72a4 */ /* 0x000fe4000f8e023a */
[----:B------:R-:W-:-:S12]  /*3260*/  UIMAD UR59, UR4, UR12, UR59 ;  /* 0x0000000c043b72a4 */ /* 0x000fd8000f8e023b */
.L_x_39:
[----:B------:R-:W-:Y:S02]  /*3270*/  R2UR UR5, R97 ;  /* 0x00000000610572ca */ /* 0x000fe400000e0000 */
[----:B------:R-:W-:Y:S02]  /*3280*/  R2UR UR4, R96 ;  /* 0x00000000600472ca */ /* 0x000fe400000e0000 */
[----:B------:R-:W-:Y:S02]  /*3290*/  PLOP3.LUT P1, PT, PT, PT, PT, 0x80, 0x8 ;  /* 0x000000000008781c */ /* 0x000fe40003f2f070 */
[----:B------:R-:W-:-:S07]  /*32a0*/  LOP3.LUT R2, R2, 0x1, RZ, 0x3c, !PT ;  /* 0x0000000102027812 */ /* 0x000fce00078e3cff */
[----:B------:R-:W-:Y:S02]  /*32b0*/  UIADD3 UR29, UPT, UPT, UR59, UR5, URZ ;  /* 0x000000053b1d7290 */ /* 0x000fe4000fffe0ff */
[----:B------:R-:W-:Y:S01]  /*32c0*/  UIADD3 UR22, UPT, UPT, UR58, UR4, URZ ;  /* 0x000000043a167290 */ /* 0x000fe2000fffe0ff */
[----:B------:R-:W-:Y:S11]  /*32d0*/  BRA.U UP1, `(.L_x_40) ;  /* 0xffffffe5016c7547 */ /* 0x000ff6000b83ffff */
[----:B------:R-:W-:Y:S01]  /*32e0*/  UIADD3 UR33, UPT, UPT, UR33, 0x50, URZ ;  /* 0x0000005021217890 */ /* 0x000fe2000fffe0ff */
[----:B------:R-:W-:-:S03]  /*32f0*/  MOV R3, UR32 ;  /* 0x0000002000037c02 */ /* 0x000fc60008000f00 */
[----:B------:R-:W-:Y:S01]  /*3300*/  ULEA UR4, UR36, UR33, 0x3 ;  /* 0x0000002124047291 */ /* 0x000fe2000f8e18ff */
[----:B------:R-:W-:-:S08]  /*3310*/  SHF.L.U32 R3, R3, 0x1f, RZ ;  /* 0x0000001f03037819 */ /* 0x000fd000000006ff */
[----:B------:R-:W1:Y:S02]  /*3320*/  SYNCS.PHASECHK.TRANS64.TRYWAIT P0, [UR4], R3 ;  /* 0x00000003ff0075a7 */ /* 0x000e640008001104 */
[----:B-1----:R-:W-:Y:S05]  /*3330*/  @!P0 BRA `(.L_x_41) ;  /* 0x0000006800048947 */ /* 0x002fea0003800000 */
.L_x_138:
[----:B------:R-:W-:-:S04]  /*3340*/  UIADD3 UR4, UPT, UPT, UR36, 0x1, URZ ;  /* 0x0000000124047890 */ /* 0x000fc8000fffe0ff */
[----:B------:R-:W-:-:S04]  /*3350*/  UISETP.NE.AND UP0, UPT, UR4, 0xa, UPT ;  /* 0x0000000a0400788c */ /* 0x000fc8000bf05270 */
[----:B------:R-:W-:Y:S02]  /*3360*/  USEL UR5, URZ, 0x1, UP0 ;  /* 0x00000001ff057887 */ /* 0x000fe40008000000 */
[----:B------:R-:W-:Y:S02]  /*3370*/  USEL UR4, UR4, URZ, UP0 ;  /* 0x000000ff04047287 */ /* 0x000fe40008000000 */
[----:B------:R-:W-:Y:S02]  /*3380*/  ULOP3.LUT UR6, UR32, UR5, URZ, 0x3c, !UPT ;  /* 0x0000000520067292 */ /* 0x000fe4000f8e3cff */
[----:B------:R-:W-:-:S04]  /*3390*/  ULEA UR5, UR4, UR33, 0x3 ;  /* 0x0000002104057291 */ /* 0x000fc8000f8e18ff */
[----:B-1----:R-:W-:-:S04]  /*33a0*/  MOV R3, UR6 ;  /* 0x0000000600037c02 */ /* 0x002fc80008000f00 */
[----:B------:R-:W-:-:S04]  /*33b0*/  SHF.L.U32 R3, R3, 0x1f, RZ ;  /* 0x0000001f03037819 */ /* 0x000fc800000006ff */
[----:B------:R-:W1:Y:S02]  /*33c0*/  SYNCS.PHASECHK.TRANS64.TRYWAIT P0, [UR5], R3 ;  /* 0x00000003ff0075a7 */ /* 0x000e640008001105 */
[----:B-1----:R-:W-:Y:S05]  /*33d0*/  @!P0 BRA `(.L_x_42) ;  /* 0x0000006400f48947 */ /* 0x002fea0003800000 */
.L_x_140:
        /* <DEDUP_REMOVED lines=10> */
.L_x_142:
        /* <DEDUP_REMOVED lines=10> */
.L_x_144:
        /* <DEDUP_REMOVED lines=10> */
.L_x_146:
        /* <DEDUP_REMOVED lines=10> */
.L_x_148:
        /* <DEDUP_REMOVED lines=10> */
.L_x_150:
        /* <DEDUP_REMOVED lines=10> */
.L_x_152:
        /* <DEDUP_REMOVED lines=10> */
.L_x_154:
[----:B------:R-:W-:-:S04]  /*3840*/  UIADD3 UR4, UPT, UPT, UR4, 0x1, URZ ;  /* 0x0000000104047890 */ /* 0x000fc8000fffe0ff */
[----:B------:R-:W-:-:S04]  /*3850*/  UISETP.NE.AND UP0, UPT, UR4, 0xa, UPT ;  /* 0x0000000a0400788c */ /* 0x000fc8000bf05270 */
[----:B------:R-:W-:Y:S02]  /*3860*/  USEL UR5, URZ, 0x1, UP0 ;  /* 0x00000001ff057887 */ /* 0x000fe40008000000 */
[----:B------:R-:W-:Y:S02]  /*3870*/  USEL UR4, UR4, URZ, UP0 ;  /* 0x000000ff04047287 */ /* 0x000fe40008000000 */
[----:B------:R-:W-:Y:S02]  /*3880*/  ULOP3.LUT UR5, UR6, UR5, URZ, 0x3c, !UPT ;  /* 0x0000000506057292 */ /* 0x000fe4000f8e3cff */
[----:B------:R-:W-:-:S04]  /*3890*/  ULEA UR4, UR4, UR33, 0x3 ;  /* 0x0000002104047291 */ /* 0x000fc8000f8e18ff */
[----:B------:R-:W-:Y:S02]  /*38a0*/  IMAD.U32 R2, RZ, RZ, UR5 ;  /* 0x00000005ff027e24 */ /* 0x000fe4000f8e00ff */
[----:B-1----:R-:W-:-:S03]  /*38b0*/  MOV R0, UR4 ;  /* 0x0000000400007c02 */ /* 0x002fc60008000f00 */
[----:B------:R-:W-:-:S07]  /*38c0*/  SHF.L.U32 R3, R2, 0x1f, RZ ;  /* 0x0000001f02037819 */ /* 0x000fce00000006ff */
.L_x_50:
[----:B-1----:R1:W2:Y:S02]  /*38d0*/  SYNCS.PHASECHK.TRANS64.TRYWAIT P0, [R0+URZ], R3 ;  /* 0x00000003000075a7 */ /* 0x0022a400080011ff */
[----:B--2---:R-:W-:Y:S05]  /*38e0*/  @!P0 NANOSLEEP.SYNCS 0x989680 ;  /* 0x009896800000895d */ /* 0x004fea0003900000 */
[----:B------:R-:W2:Y:S02]  /*38f0*/  @!P0 SYNCS.PHASECHK.TRANS64 P0, [R0+URZ], R3 ;  /* 0x00000003000085a7 */ /* 0x000ea400080010ff */
[----:B--23--:R-:W-:Y:S05]  /*3900*/  @P0 EXIT ;  /* 0x000000000000094d */ /* 0x00cfea0003800000 */
[----:B------:R-:W-:Y:S05]  /*3910*/  BRA `(.L_x_50) ;  /* 0xfffffffc00ec7947 */ /* 0x000fea000383ffff */
.L_x_22:
[----:B------:R-:W2:Y:S02]  /*3920*/  S2UR UR4, SR_CgaCtaId ;  /* 0x00000000000479c3 */ /* 0x000ea40000008800 */
[----:B--2---:R-:W-:-:S04]  /*3930*/  UISETP.NE.AND UP0, UPT, UR4, URZ, UPT ;  /* 0x000000ff0400728c */ /* 0x004fc8000bf05270 */
[----:B------:R-:W-:-:S09]  /*3940*/  UISETP.NE.OR UP0, UPT, UR18, 0x1, UP0 ;  /* 0x000000011200788c */ /* 0x000fd20008705670 */
[----:B------:R-:W-:Y:S05]  /*3950*/  BRA.U UP0, `(.L_x_51) ;  /* 0x0000000100b47547 */ /* 0x000fea000b800000 */
[----:B------:R-:W2:Y:S01]  /*3960*/  S2UR UR5, SR_CgaCtaId ;  /* 0x00000000000579c3 */ /* 0x000ea20000008800 */
[----:B------:R-:W-:Y:S01]  /*3970*/  UMOV UR4, 0x400 ;  /* 0x0000040000047882 */ /* 0x000fe20000000000 */
[----:B------:R-:W-:Y:S01]  /*3980*/  HFMA2 R2, -RZ, RZ, 0, 5.9604644775390625e-08 ;  /* 0x00000001ff027431 */ /* 0x000fe200000001ff */
[----:B------:R-:W-:Y:S01]  /*3990*/  ISETP.GE.U32.AND P0, PT, R3, 0x2, PT ;  /* 0x000000020300780c */ /* 0x000fe20003f06070 */
[----:B------:R-:W-:Y:S01]  /*39a0*/  IMAD.MOV.U32 R8, RZ, RZ, RZ ;  /* 0x000000ffff087224 */ /* 0x000fe200078e00ff */
[----:B--2---:R-:W-:-:S04]  /*39b0*/  ULEA UR4, UR5, UR4, 0x18 ;  /* 0x0000000405047291 */ /* 0x004fc8000f8ec0ff */
[----:B------:R-:W-:Y:S02]  /*39c0*/  UIADD3 UR5, UPT, UPT, UR4, 0xe8, URZ ;  /* 0x000000e804057890 */ /* 0x000fe4000fffe0ff */
[----:B------:R-:W-:Y:S02]  /*39d0*/  UIADD3 UR8, UPT, UPT, UR4, 0xe0, URZ ;  /* 0x000000e004087890 */ /* 0x000fe4000fffe0ff */
[----:B------:R-:W-:-:S12]  /*39e0*/  UPRMT UR5, URZ, 0x654, UR5 ;  /* 0x00000654ff057896 */ /* 0x000fd80008000005 */
.L_x_54:
[----:B------:R-:W-:Y:S01]  /*39f0*/  SHF.L.U32 R7, R2, 0x1f, RZ ;  /* 0x0000001f02077819 */ /* 0x000fe200000006ff */
[----:B------:R-:W-:Y:S02]  /*3a00*/  IMAD.U32 R4, RZ, RZ, UR8 ;  /* 0x00000008ff047e24 */ /* 0x000fe4000f8e00ff */
[----:B------:R-:W-:Y:S01]  /*3a10*/  @!P0 IMAD.MOV.U32 R5, RZ, RZ, 0x10 ;  /* 0x00000010ff058424 */ /* 0x000fe200078e00ff */
[----:B------:R-:W2:Y:S02]  /*3a20*/  SYNCS.PHASECHK.TRANS64.TRYWAIT P1, [UR4+0xe8], R7 ;  /* 0x0000e807ff0075a7 */ /* 0x000ea40008021104 */
[----:B------:R-:W-:-:S04]  /*3a30*/  PRMT R9, R3, 0x654, R4 ;  /* 0x0000065403097816 */ /* 0x000fc80000000004 */
[----:B------:R-:W-:Y:S01]  /*3a40*/  SEL R0, R9, R0, !P0 ;  /* 0x0000000009007207 */ /* 0x000fe20004000000 */
[----:B--2---:R-:W-:Y:S06]  /*3a50*/  @!P1 BRA `(.L_x_52) ;  /* 0x0000006400149947 */ /* 0x004fec0003800000 */
.L_x_156:
[----:B------:R-:W-:Y:S01]  /*3a60*/  UIADD3 UR6, UPT, UPT, UR4, 0x120, URZ ;  /* 0x0000012004067890 */ /* 0x000fe2000fffe0ff */
[----:B------:R3:W-:Y:S01]  /*3a70*/  @!P0 SYNCS.ARRIVE.TRANS64.RED RZ, [R0+URZ], R5 ;  /* 0x0000000500ff89a7 */ /* 0x0007e200080004ff */
[----:B------:R-:W-:Y:S01]  /*3a80*/  UIADD3 UR7, UPT, UPT, UR4, 0xe0, URZ ;  /* 0x000000e004077890 */ /* 0x000fe2000fffe0ff */
[----:B------:R-:W-:-:S08]  /*3a90*/  LOP3.LUT R2, R2, 0x1, RZ, 0x3c, !PT ;  /* 0x0000000102027812 */ /* 0x000fd000078e3cff */
[----:B------:R-:W-:Y:S06]  /*3aa0*/  UGETNEXTWORKID.BROADCAST [UR6], [UR7] ;  /* 0x00000000060073ca */ /* 0x000fec0008000100 */
[----:B---3--:R-:W-:-:S04]  /*3ab0*/  SHF.L.U32 R5, R8, 0x1f, RZ ;  /* 0x0000001f08057819 */ /* 0x008fc800000006ff */
[----:B------:R-:W3:Y:S02]  /*3ac0*/  SYNCS.PHASECHK.TRANS64.TRYWAIT P1, [UR4+0xe0], R5 ;  /* 0x0000e005ff0075a7 */ /* 0x000ee40008021104 */
[----:B---3--:R-:W-:Y:S05]  /*3ad0*/  @!P1 BRA `(.L_x_53) ;  /* 0x00000064000c9947 */ /* 0x008fea0003800000 */
.L_x_158:
[----:B--2---:R-:W2:Y:S01]  /*3ae0*/  LDS.128 R4, [UR4+0x120] ;  /* 0x00012004ff047984 */ /* 0x004ea20008000c00 */
[----:B------:R-:W-:Y:S01]  /*3af0*/  LOP3.LUT R8, R8, 0x1, RZ, 0x3c, !PT ;  /* 0x0000000108087812 */ /* 0x000fe200078e3cff */
[----:B------:R-:W-:Y:S01]  /*3b00*/  @!PT LDS RZ, [RZ] ;  /* 0x00000000fffff984 */ /* 0x000fe20000000800 */
[----:B------:R-:W-:Y:S01]  /*3b10*/  @!PT LDS RZ, [RZ] ;  /* 0x00000000fffff984 */ /* 0x000fe20000000800 */
[----:B------:R-:W-:Y:S01]  /*3b20*/  @!PT LDS RZ, [RZ] ;  /* 0x00000000fffff984 */ /* 0x000fe20000000800 */
[----:B------:R-:W-:Y:S01]  /*3b30*/  @!PT LDS RZ, [RZ] ;  /* 0x00000000fffff984 */ /* 0x000fe20000000800 */
[----:B------:R3:W-:Y:S06]  /*3b40*/  MEMBAR.ALL.CTA ;  /* 0x0000000000007992 */ /* 0x0007ec0000008000 */
[----:B---3--:R-:W3:Y:S02]  /*3b50*/  FENCE.VIEW.ASYNC.S ;  /* 0x00000000000073c6 */ /* 0x008ee40000000000 */
[----:B---3--:R-:W-:Y:S01]  /*3b60*/  SYNCS.ARRIVE.TRANS64.RED.A1T0 RZ, [UR5], RZ ;  /* 0x000000ffffff79a7 */ /* 0x008fe20008100405 */
[----:B--2---:R-:W-:-:S13]  /*3b70*/  LOP3.LUT P1, RZ, R6, 0x1, RZ, 0xc0, !PT ;  /* 0x0000000106ff7812 */ /* 0x004fda000782c0ff */
[----:B------:R-:W-:Y:S05]  /*3b80*/  @P1 BRA `(.L_x_54) ;  /* 0xfffffffc00981947 */ /* 0x000fea000383ffff */
[----:B------:R-:W-:-:S04]  /*3b90*/  SHF.L.U32 R0, R2, 0x1f, RZ ;  /* 0x0000001f02007819 */ /* 0x000fc800000006ff */
[----:B------:R-:W2:Y:S02]  /*3ba0*/  SYNCS.PHASECHK.TRANS64 P0, [UR4+0xe8], R0 ;  /* 0x0000e800ff0075a7 */ /* 0x000ea40008001004 */
[----:B-12---:R-:W-:Y:S05]  /*3bb0*/  @P0 EXIT ;  /* 0x000000000000094d */ /* 0x006fea0003800000 */
[----:B------:R-:W-:-:S07]  /*3bc0*/  MOV R0, UR4 ;  /* 0x0000000400007c02 */ /* 0x000fce0008000f00 */
.L_x_55:
[----:B-1----:R-:W-:-:S04]  /*3bd0*/  SHF.L.U32 R3, R2, 0x1f, RZ ;  /* 0x0000001f02037819 */ /* 0x002fc800000006ff */
[----:B------:R1:W2:Y:S03]  /*3be0*/  SYNCS.PHASECHK.TRANS64.TRYWAIT P0, [R0+URZ+0xe8], R3 ;  /* 0x0000e803000075a7 */ /* 0x0002a600080011ff */
[----:B--2---:R-:W-:Y:S05]  /*3bf0*/  @!P0 NANOSLEEP.SYNCS 0x989680 ;  /* 0x009896800000895d */ /* 0x004fea0003900000 */
[----:B------:R-:W2:Y:S02]  /*3c00*/  @!P0 SYNCS.PHASECHK.TRANS64 P0, [R0+URZ+0xe8], R3 ;  /* 0x0000e803000085a7 */ /* 0x000ea400080010ff */
[----:B--2---:R-:W-:Y:S05]  /*3c10*/  @P0 EXIT ;  /* 0x000000000000094d */ /* 0x004fea0003800000 */
[----:B------:R-:W-:Y:S05]  /*3c20*/  BRA `(.L_x_55) ;  /* 0xfffffffc00e87947 */ /* 0x000fea000383ffff */
.L_x_51:
[----:B------:R-:W-:Y:S05]  /*3c30*/  BRA.U UP4, `(.L_x_56) ;  /* 0x0000001104a07547 */ /* 0x000fea000b800000 */
[----:B------:R-:W2:Y:S01]  /*3c40*/  S2UR UR4, SR_CgaCtaId ;  /* 0x00000000000479c3 */ /* 0x000ea20000008800 */
[----:B------:R-:W-:Y:S01]  /*3c50*/  UMOV UR5, 0x40 ;  /* 0x0000004000057882 */ /* 0x000fe20000000000 */
[----:B------:R-:W-:Y:S01]  /*3c60*/  NOP ;  /* 0x0000000000007918 */ /* 0x000fe20000000000 */
[----:B------:R-:W-:Y:S01]  /*3c70*/  UMOV UR6, 0x400 ;  /* 0x0000040000067882 */ /* 0x000fe20000000000 */
[----:B--2---:R-:W-:Y:S02]  /*3c80*/  ULEA UR5, UR4, UR5, 0x18 ;  /* 0x0000000504057291 */ /* 0x004fe4000f8ec0ff */
[----:B------:R-:W-:-:S07]  /*3c90*/  ULEA UR6, UR4, UR6, 0x18 ;  /* 0x0000000604067291 */ /* 0x000fce000f8ec0ff */
[----:B------:R-:W2:Y:S02]  /*3ca0*/  LDS.U8 R3, [UR5+0x1c] ;  /* 0x00001c05ff037984 */ /* 0x000ea40008000000 */
[----:B--2---:R-:W-:-:S13]  /*3cb0*/  ISETP.NE.AND P0, PT, R3, RZ, PT ;  /* 0x000000ff0300720c */ /* 0x004fda0003f05270 */
[----:B------:R-:W-:Y:S05]  /*3cc0*/  @P0 BRA `(.L_x_57) ;  /* 0x0000000400080947 */ /* 0x000fea0003800000 */
[----:B------:R-:W-:Y:S02]  /*3cd0*/  UISETP.NE.U32.AND UP1, UPT, UR41, 0x1, UPT ;  /* 0x000000012900788c */ /* 0x000fe4000bf25070 */
[----:B------:R-:W-:-:S07]  /*3ce0*/  UIADD3 UR7, UPT, UPT, UR5, 0x8, URZ ;  /* 0x0000000805077890 */ /* 0x000fce000fffe0ff */
[----:B------:R-:W-:Y:S05]  /*3cf0*/  BRA.U !UP1, `(.L_x_58) ;  /* 0x00000001099c7547 */ /* 0x000fea000b800000 */
[----:B------:R-:W-:Y:S01]  /*3d00*/  ELECT P0, URZ, PT ;  /* 0x0000000000ff782f */ /* 0x000fe20003800000 */
[----:B------:R-:W-:-:S12]  /*3d10*/  BSSY B0, `(.L_x_58) ;  /* 0x0000025000007945 */ /* 0x000fd80003800000 */
[----:B------:R-:W-:Y:S05]  /*3d20*/  @!P0 BRA `(.L_x_59) ;  /* 0x00000000008c8947 */ /* 0x000fea0003800000 */
[----:B------:R-:W-:-:S05]  /*3d30*/  UMOV UR4, 0x10 ;  /* 0x0000001000047882 */ /* 0x000fca0000000000 */
[----:B------:R-:W-:Y:S04]  /*3d40*/  DEPBAR.LE SB2, 0x36 ;  /* 0x0000ad800000791a */ /* 0x000fe80000000000 */
[----:B------:R-:W2:Y:S02]  /*3d50*/  UTCATOMSWS.2CTA.FIND_AND_SET.ALIGN UP0, UR4, UR4 ;  /* 0x00000004000475e3 */ /* 0x000ea40008200800 */
[----:B--2---:R-:W-:Y:S01]  /*3d60*/  MOV R10, UR4 ;  /* 0x00000004000a7c02 */ /* 0x004fe20008000f00 */
[----:B------:R-:W-:Y:S06]  /*3d70*/  BRA.U UP0, `(.L_x_60) ;  /* 0x0000000100187547 */ /* 0x000fec000b800000 */
.L_x_61:
[----:B------:R-:W-:Y:S05]  /*3d80*/  NANOSLEEP 0x64 ;  /* 0x000000640000795d */ /* 0x000fea0003800000 */
[----:B------:R-:W-:-:S05]  /*3d90*/  UMOV UR4, 0x10 ;  /* 0x0000001000047882 */ /* 0x000fca0000000000 */
[----:B------:R-:W-:Y:S04]  /*3da0*/  DEPBAR.LE SB2, 0x36 ;  /* 0x0000ad800000791a */ /* 0x000fe80000000000 */
[----:B------:R-:W2:Y:S02]  /*3db0*/  UTCATOMSWS.2CTA.FIND_AND_SET.ALIGN UP0, UR4, UR4 ;  /* 0x00000004000475e3 */ /* 0x000ea40008200800 */
[----:B--2---:R-:W-:Y:S01]  /*3dc0*/  MOV R10, UR4 ;  /* 0x00000004000a7c02 */ /* 0x004fe20008000f00 */
[----:B------:R-:W-:Y:S05]  /*3dd0*/  BRA.U !UP0, `(.L_x_61) ;  /* 0xfffffffd08e87547 */ /* 0x000fea000b83ffff */
.L_x_60:
[----:B------:R-:W2:Y:S01]  /*3de0*/  LDS R6, [UR5+0x10] ;  /* 0x00001005ff067984 */ /* 0x000ea20008000800 */
[----:B------:R-:W-:Y:S01]  /*3df0*/  IMAD.U32 R3, RZ, RZ, UR6 ;  /* 0x00000006ff037e24 */ /* 0x000fe2000f8e00ff */
[----:B------:R-:W-:-:S03]  /*3e00*/  MOV R4, UR40 ;  /* 0x0000002800047c02 */ /* 0x000fc60008000f00 */
[----:B------:R-:W-:Y:S01]  /*3e10*/  VIADD R3, R3, 0x130 ;  /* 0x0000013003037836 */ /* 0x000fe20000000000 */
[----:B--2---:R-:W-:-:S04]  /*3e20*/  SHF.L.U32 R6, R6, 0x1f, RZ ;  /* 0x0000001f06067819 */ /* 0x004fc800000006ff */
[----:B------:R-:W2:Y:S02]  /*3e30*/  SYNCS.PHASECHK.TRANS64.TRYWAIT P0, [UR5+0x8], R6 ;  /* 0x00000806ff0075a7 */ /* 0x000ea40008001105 */
[----:B--2---:R-:W-:Y:S05]  /*3e40*/  @P0 BRA `(.L_x_62) ;  /* 0x0000000000080947 */ /* 0x004fea0003800000 */
[----:B------:R-:W2:Y:S02]  /*3e50*/  SYNCS.PHASECHK.TRANS64.TRYWAIT P0, [UR5+0x8], R6 ;  /* 0x00000806ff0075a7 */ /* 0x000ea40008001105 */
[----:B--2---:R-:W-:Y:S05]  /*3e60*/  @!P0 BRA `(.L_x_63) ;  /* 0x0000006000408947 */ /* 0x004fea0003800000 */
.L_x_62:
[----:B------:R-:W-:Y:S01]  /*3e70*/  PRMT R4, R4, 0x654, R3 ;  /* 0x0000065404047816 */ /* 0x000fe20000000003 */
[----:B------:R-:W-:Y:S01]  /*3e80*/  HFMA2 R3, -RZ, RZ, 0, 5.9604644775390625e-08 ;  /* 0x00000001ff037431 */ /* 0x000fe200000001ff */
[----:B------:R-:W-:Y:S01]  /*3e90*/  UPRMT UR4, UR40, 0x654, UR7 ;  /* 0x0000065428047896 */ /* 0x000fe20008000007 */
[----:B------:R-:W-:Y:S02]  /*3ea0*/  IMAD.MOV.U32 R7, RZ, RZ, 0xffff ;  /* 0x0000ffffff077424 */ /* 0x000fe400078e00ff */
[----:B--2---:R-:W-:Y:S02]  /*3eb0*/  IMAD.MOV.U32 R6, RZ, RZ, 0x4 ;  /* 0x00000004ff067424 */ /* 0x004fe400078e00ff */
[----:B------:R-:W-:Y:S01]  /*3ec0*/  IMAD.SHL.U32 R9, R10, 0x20, RZ ;  /* 0x000000200a097824 */ /* 0x000fe200078e00ff */
[----:B------:R-:W-:Y:S02]  /*3ed0*/  MOV R5, UR4 ;  /* 0x0000000400057c02 */ /* 0x000fe40008000f00 */
[-C--:B------:R-:W-:Y:S01]  /*3ee0*/  SHF.L.U32 R8, R7, R10.reuse, RZ ;  /* 0x0000000a07087219 */ /* 0x080fe200000006ff */
[----:B------:R2:W-:Y:S01]  /*3ef0*/  SYNCS.ARRIVE.TRANS64.RED RZ, [UR4], R6 ;  /* 0x00000006ffff79a7 */ /* 0x0005e20008000404 */
[----:B------:R-:W-:Y:S01]  /*3f00*/  SHF.L.U32 R7, R3, R10, RZ ;  /* 0x0000000a03077219 */ /* 0x000fe200000006ff */
[----:B------:R2:W-:Y:S04]  /*3f10*/  STS [UR6+0x130], R9 ;  /* 0x00013009ff007988 */ /* 0x0005e80008000806 */
[----:B------:R2:W-:Y:S04]  /*3f20*/  STAS [R4.64], R10 ;  /* 0x0000000a04007dbd */ /* 0x0005e8000c0008ff */
[----:B------:R2:W-:Y:S04]  /*3f30*/  ATOMS.OR RZ, [UR5+0x14], R8 ;  /* 0x00001408ffff798c */ /* 0x0005e8000b000005 */
[----:B------:R2:W-:Y:S04]  /*3f40*/  ATOMS.OR RZ, [UR5+0x18], R7 ;  /* 0x00001807ffff798c */ /* 0x0005e8000b000005 */
[----:B------:R2:W-:Y:S02]  /*3f50*/  ATOMS.XOR RZ, [UR5+0x10], R3 ;  /* 0x00001003ffff798c */ /* 0x0005e4000b800005 */
.L_x_59:
[----:B-1----:R-:W-:Y:S05]  /*3f60*/  BSYNC B0 ;  /* 0x0000000000007941 */ /* 0x002fea0003800000 */
.L_x_58:
[----:B------:R-:W-:Y:S05]  /*3f70*/  BRA.U UP1, `(.L_x_64) ;  /* 0x00000001016c7547 */ /* 0x000fea000b800000 */
[----:B------:R-:W-:-:S03]  /*3f80*/  UMOV UR4, 0xffffffff ;  /* 0xffffffff00047882 */ /* 0x000fc60000000000 */
[----:B------:R-:W-:Y:S05]  /*3f90*/  BRA.DIV UR4, `(.L_x_65) ;  /* 0x00000062040c7947 */ /* 0x000fea000b800000 */
[----:B------:R-:W-:-:S13]  /*3fa0*/  ELECT P6, URZ, PT ;  /* 0x0000000000ff782f */ /* 0x000fda00038c0000 */
.L_x_161:
[----:B------:R-:W-:Y:S05]  /*3fb0*/  @!P6 BRA `(.L_x_64) ;  /* 0x00000000005ce947 */ /* 0x000fea0003800000 */
[----:B--2---:R-:W2:Y:S02]  /*3fc0*/  LDS R4, [UR5+0x10] ;  /* 0x00001005ff047984 */ /* 0x004ea40008000800 */
[----:B--2---:R-:W-:-:S04]  /*3fd0*/  SHF.L.U32 R4, R4, 0x1f, RZ ;  /* 0x0000001f04047819 */ /* 0x004fc800000006ff */
[----:B------:R-:W2:Y:S02]  /*3fe0*/  SYNCS.PHASECHK.TRANS64.TRYWAIT P0, [UR5+0x8], R4 ;  /* 0x00000804ff0075a7 */ /* 0x000ea40008001105 */
[----:B--2---:R-:W-:Y:S05]  /*3ff0*/  @P0 BRA `(.L_x_66) ;  /* 0x0000000000080947 */ /* 0x004fea0003800000 */
[----:B------:R-:W2:Y:S02]  /*4000*/  SYNCS.PHASECHK.TRANS64.TRYWAIT P0, [UR5+0x8], R4 ;  /* 0x00000804ff0075a7 */ /* 0x000ea40008001105 */
[----:B--2---:R-:W-:Y:S05]  /*4010*/  @!P0 BRA `(.L_x_67) ;  /* 0x00000060000c8947 */ /* 0x004fea0003800000 */
.L_x_66:
[----:B------:R-:W3:Y:S01]  /*4020*/  LDS R6, [UR6+0x130] ;  /* 0x00013006ff067984 */ /* 0x000ee20008000800 */
[----:B--2---:R-:W-:Y:S02]  /*4030*/  HFMA2 R3, -RZ, RZ, 0, 5.9604644775390625e-08 ;  /* 0x00000001ff037431 */ /* 0x004fe400000001ff */
[----:B------:R-:W-:Y:S01]  /*4040*/  IMAD.MOV.U32 R4, RZ, RZ, 0xffff ;  /* 0x0000ffffff047424 */ /* 0x000fe200078e00ff */
[----:B------:R-:W-:Y:S01]  /*4050*/  UPRMT UR4, UR40, 0x654, UR7 ;  /* 0x0000065428047896 */ /* 0x000fe20008000007 */
[----:B---3--:R-:W-:-:S03]  /*4060*/  IMAD.SHL.U32 R5, R6, 0x20, RZ ;  /* 0x0000002006057824 */ /* 0x008fc600078e00ff */
[-C--:B------:R-:W-:Y:S02]  /*4070*/  SHF.L.U32 R4, R4, R6.reuse, RZ ;  /* 0x0000000604047219 */ /* 0x080fe400000006ff */
[----:B------:R-:W-:Y:S01]  /*4080*/  SHF.L.U32 R6, R3, R6, RZ ;  /* 0x0000000603067219 */ /* 0x000fe200000006ff */
[----:B------:R3:W-:Y:S04]  /*4090*/  STS [UR6+0x130], R5 ;  /* 0x00013005ff007988 */ /* 0x0007e80008000806 */
[----:B------:R3:W-:Y:S04]  /*40a0*/  ATOMS.OR RZ, [UR5+0x14], R4 ;  /* 0x00001404ffff798c */ /* 0x0007e8000b000005 */
[----:B------:R3:W-:Y:S01]  /*40b0*/  ATOMS.OR RZ, [UR5+0x18], R6 ;  /* 0x00001806ffff798c */ /* 0x0007e2000b000005 */
[----:B------:R-:W-:Y:S03]  /*40c0*/  SYNCS.ARRIVE.TRANS64.RED.A1T0 RZ, [UR4], RZ ;  /* 0x000000ffffff79a7 */ /* 0x000fe60008100404 */
[----:B------:R3:W-:Y:S01]  /*40d0*/  ATOMS.XOR RZ, [UR5+0x10], R3 ;  /* 0x00001003ffff798c */ /* 0x0007e2000b800005 */
[----:B------:R-:W-:Y:S05]  /*40e0*/  BRA `(.L_x_64) ;  /* 0x0000000000107947 */ /* 0x000fea0003800000 */
.L_x_57:
[----:B------:R-:W-:Y:S02]  /*40f0*/  MOV R3, 0xffffffff ;  /* 0xffffffff00037802 */ /* 0x000fe40000000f00 */
[----:B------:R-:W-:-:S03]  /*4100*/  MOV R4, 0x4130 ;  /* 0x0000413000047802 */ /* 0x000fc60000000f00 */
[----:B------:R2:W-:Y:S04]  /*4110*/  STS [UR6+0x130], R3 ;  /* 0x00013003ff007988 */ /* 0x0005e80008000806 */
[----:B-12--5:R-:W-:Y:S05]  /*4120*/  CALL.REL.NOINC `($__internal_1_$__cuda_sm10x_tcgen05_guardrail_trap_phase_invalid_during_alloc) ;  /* 0x0000006400487944 */ /* 0x026fea0003c00000 */
.L_x_64:
[----:B------:R-:W-:Y:S05]  /*4130*/  WARPSYNC.ALL ;  /* 0x0000000000007948 */ /* 0x000fea0003800000 */
[----:B------:R-:W4:Y:S01]  /*4140*/  S2UR UR21, SR_CgaCtaId ;  /* 0x00000000001579c3 */ /* 0x000f220000008800 */
[----:B------:R-:W-:Y:S01]  /*4150*/  UMOV UR4, 0x400 ;  /* 0x0000040000047882 */ /* 0x000fe20000000000 */
[----:B------:R-:W-:-:S06]  /*4160*/  NOP ;  /* 0x0000000000007918 */ /* 0x000fcc0000000000 */
[----:B------:R-:W-:Y:S06]  /*4170*/  BAR.ARV 0x6, 0xa0 ;  /* 0x0182800000007b1d */ /* 0x000fec0000002000 */
[----:B------:R-:W1:Y:S01]  /*4180*/  LDCU UR7, c[0x0][0x394] ;  /* 0x00007280ff0777ac */ /* 0x000e620008000800 */
[----:B------:R-:W-:Y:S01]  /*4190*/  LOP3.LUT R2, R2, 0xffff, RZ, 0xc0, !PT ;  /* 0x0000ffff02027812 */ /* 0x000fe200078ec0ff */
[----:B------:R-:W-:Y:S01]  /*41a0*/  IMAD.MOV.U32 R11, RZ, RZ, 0x1 ;  /* 0x00000001ff0b7424 */ /* 0x000fe200078e00ff */
[----:B------:R-:W-:Y:S01]  /*41b0*/  LOP3.LUT R0, R0, 0xffff, RZ, 0xc0, !PT ;  /* 0x0000ffff00007812 */ /* 0x000fe200078ec0ff */
[----:B--2---:R-:W-:Y:S01]  /*41c0*/  IMAD.MOV.U32 R10, RZ, RZ, RZ ;  /* 0x000000ffff0a7224 */ /* 0x004fe200078e00ff */
[----:B------:R-:W-:Y:S01]  /*41d0*/  R2UR UR22, R2 ;  /* 0x00000000021672ca */ /* 0x000fe200000e0000 */
[----:B------:R-:W-:Y:S01]  /*41e0*/  IMAD.MOV.U32 R8, RZ, RZ, RZ ;  /* 0x000000ffff087224 */ /* 0x000fe200078e00ff */
[----:B------:R-:W-:Y:S01]  /*41f0*/  R2UR UR37, R0 ;  /* 0x00000000002572ca */ /* 0x000fe200000e0000 */
[----:B------:R-:W-:Y:S01]  /*4200*/  UMOV UR25, URZ ;  /* 0x000000ff00197c82 */ /* 0x000fe20008000000 */
[----:B------:R-:W-:Y:S01]  /*4210*/  UMOV UR18, URZ ;  /* 0x000000ff00127c82 */ /* 0x000fe20008000000 */
[----:B----4-:R-:W-:-:S02]  /*4220*/  ULEA UR21, UR21, UR4, 0x18 ;  /* 0x0000000415157291 */ /* 0x010fc4000f8ec0ff */
[----:B------:R-:W-:Y:S02]  /*4230*/  UISETP.NE.AND UP4, UPT, UR41, URZ, UPT ;  /* 0x000000ff2900728c */ /* 0x000fe4000bf85270 */
[----:B------:R-:W-:Y:S02]  /*4240*/  UIADD3 UR5, UPT, UPT, UR21, 0x6400, URZ ;  /* 0x0000640015057890 */ /* 0x000fe4000fffe0ff */
[----:B------:R-:W-:Y:S02]  /*4250*/  UIADD3 UR6, UPT, UPT, UR21, 0x2e400, URZ ;  /* 0x0002e40015067890 */ /* 0x000fe4000fffe0ff */
[----:B-1----:R-:W-:Y:S01]  /*4260*/  UIADD3 UR7, UPT, UPT, UR7, 0x3f, URZ ;  /* 0x0000003f07077890 */ /* 0x002fe2000fffe0ff */
[----:B---3--:R-:W1:Y:S01]  /*4270*/  LDS R3, [UR21+0x130] ;  /* 0x00013015ff037984 */ /* 0x008e620008000800 */
[----:B------:R-:W-:Y:S02]  /*4280*/  USHF.R.U32.HI UR5, URZ, 0x4, UR5 ;  /* 0x00000004ff057899 */ /* 0x000fe40008011605 */
[----:B------:R-:W-:-:S02]  /*4290*/  USHF.R.S32.HI UR4, URZ, 0x1f, UR7 ;  /* 0x0000001fff047899 */ /* 0x000fc40008011407 */
[----:B------:R-:W-:Y:S02]  /*42a0*/  UIADD3 UR36, UPT, UPT, UR21, 0xe8, URZ ;  /* 0x000000e815247890 */ /* 0x000fe4000fffe0ff */
[----:B------:R-:W-:Y:S02]  /*42b0*/  ULEA.HI UR4, UR4, UR7, URZ, 0x6 ;  /* 0x0000000704047291 */ /* 0x000fe4000f8f30ff */
[----:B------:R-:W-:Y:S02]  /*42c0*/  USHF.R.U32.HI UR6, URZ, 0x4, UR6 ;  /* 0x00000004ff067899 */ /* 0x000fe40008011606 */
[----:B------:R-:W-:Y:S02]  /*42d0*/  USHF.R.S32.HI UR27, URZ, 0x6, UR4 ;  /* 0x00000006ff1b7899 */ /* 0x000fe40008011404 */
[----:B------:R-:W-:Y:S02]  /*42e0*/  ULOP3.LUT UR23, UR5, 0x3fff, URZ, 0xc0, !UPT ;  /* 0x00003fff05177892 */ /* 0x000fe4000f8ec0ff */
[----:B------:R-:W-:-:S02]  /*42f0*/  UISETP.LT.AND UP0, UPT, UR27, 0x1, UPT ;  /* 0x000000011b00788c */ /* 0x000fc4000bf01270 */
[----:B------:R-:W-:Y:S02]  /*4300*/  UPRMT UR36, URZ, 0x654, UR36 ;  /* 0x00000654ff247896 */ /* 0x000fe40008000024 */
[----:B------:R-:W-:Y:S02]  /*4310*/  USEL UR38, UR27, 0x1, !UP0 ;  /* 0x000000011b267887 */ /* 0x000fe4000c000000 */
[----:B------:R-:W-:Y:S02]  /*4320*/  ULOP3.LUT UR24, UR6, 0x3fff, URZ, 0xc0, !UPT ;  /* 0x00003fff06187892 */ /* 0x000fe4000f8ec0ff */
[----:B------:R-:W-:Y:S02]  /*4330*/  ULOP3.LUT UR23, UR23, 0x2000000, URZ, 0xfc, !UPT ;  /* 0x0200000017177892 */ /* 0x000fe4000f8efcff */
[----:B------:R-:W-:Y:S01]  /*4340*/  UIADD3 UR38, UPT, UPT, -UR38, URZ, URZ ;  /* 0x000000ff26267290 */ /* 0x000fe2000fffe1ff */
[----:B------:R-:W-:Y:S01]  /*4350*/  UMOV UR34, 0x0 ;  /* 0x0000000000227882 */ /* 0x000fe20000000000 */
[----:B------:R-:W-:Y:S01]  /*4360*/  UMOV UR35, 0x10118010 ;  /* 0x1011801000237882 */ /* 0x000fe20000000000 */
[----:B------:R-:W-:Y:S01]  /*4370*/  UMOV UR32, 0x0 ;  /* 0x0000000000207882 */ /* 0x000fe20000000000 */
[----:B------:R-:W-:Y:S01]  /*4380*/  UMOV UR33, 0x10118010 ;  /* 0x1011801000217882 */ /* 0x000fe20000000000 */
[----:B------:R-:W-:Y:S01]  /*4390*/  UMOV UR30, 0x0 ;  /* 0x00000000001e7882 */ /* 0x000fe20000000000 */
[----:B------:R-:W-:Y:S01]  /*43a0*/  UMOV UR31, 0x10118010 ;  /* 0x10118010001f7882 */ /* 0x000fe20000000000 */
[----:B------:R-:W-:Y:S01]  /*43b0*/  UMOV UR28, 0x0 ;  /* 0x00000000001c7882 */ /* 0x000fe20000000000 */
[----:B------:R-:W-:Y:S01]  /*43c0*/  UMOV UR29, 0x10118010 ;  /* 0x10118010001d7882 */ /* 0x000fe20000000000 */
[C---:B-1----:R-:W-:Y:S01]  /*43d0*/  VIADD R5, R3.reuse, 0x40 ;  /* 0x0000004003057836 */ /* 0x042fe20000000000 */
[----:B------:R-:W-:-:S04]  /*43e0*/  LOP3.LUT R4, R3, 0xffff, RZ, 0xc0, !PT ;  /* 0x0000ffff03047812 */ /* 0x000fc800078ec0ff */
[----:B------:R-:W-:-:S05]  /*43f0*/  LOP3.LUT R5, R5, 0xffff, RZ, 0xc0, !PT ;  /* 0x0000ffff05057812 */ /* 0x000fca00078ec0ff */
[----:B------:R1:W-:Y:S02]  /*4400*/  STL.64 [R1], R4 ;  /* 0x0000000401007387 */ /* 0x0003e40000100a00 */
.L_x_76:
[----:B-1----:R-:W-:-:S04]  /*4410*/  SHF.L.U32 R5, R10, 0x1f, RZ ;  /* 0x0000001f0a057819 */ /* 0x002fc800000006ff */
[----:B------:R-:W1:Y:S02]  /*4420*/  SYNCS.PHASECHK.TRANS64.TRYWAIT P0, [UR21+0xe0], R5 ;  /* 0x0000e005ff0075a7 */ /* 0x000e640008001115 */
[----:B-12-4-:R-:W-:Y:S05]  /*4430*/  @!P0 BRA `(.L_x_68) ;  /* 0x0000005c001c8947 */ /* 0x016fea0003800000 */
.L_x_163:
[----:B-1----:R-:W1:Y:S01]  /*4440*/  LDS.128 R4, [UR21+0x120] ;  /* 0x00012015ff047984 */ /* 0x002e620008000c00 */
[----:B------:R-:W-:Y:S01]  /*4450*/  ULEA UR26, UR25, UR21, 0x3 ;  /* 0x00000015191a7291 */ /* 0x000fe2000f8e18ff */
[----:B------:R-:W-:Y:S01]  /*4460*/  @!PT LDS RZ, [RZ] ;  /* 0x00000000fffff984 */ /* 0x000fe20000000800 */
[----:B------:R-:W-:Y:S01]  /*4470*/  @!PT LDS RZ, [RZ] ;  /* 0x00000000fffff984 */ /* 0x000fe20000000800 */
[----:B------:R-:W-:Y:S01]  /*4480*/  @!PT LDS RZ, [RZ] ;  /* 0x00000000fffff984 */ /* 0x000fe20000000800 */
[----:B------:R-:W-:Y:S01]  /*4490*/  @!PT LDS RZ, [RZ] ;  /* 0x00000000fffff984 */ /* 0x000fe20000000800 */
[----:B------:R2:W-:Y:S06]  /*44a0*/  MEMBAR.ALL.CTA ;  /* 0x0000000000007992 */ /* 0x0005ec0000008000 */
[----:B--2---:R-:W2:Y:S02]  /*44b0*/  FENCE.VIEW.ASYNC.S ;  /* 0x00000000000073c6 */ /* 0x004ea40000000000 */
[----:B--2---:R-:W-:Y:S01]  /*44c0*/  SYNCS.ARRIVE.TRANS64.RED.A1T0 RZ, [UR36], RZ ;  /* 0x000000ffffff79a7 */ /* 0x004fe20008100424 */
[----:B------:R-:W-:Y:S05]  /*44d0*/  BRA.U UP4, `(.L_x_69) ;  /* 0x00000001040c7547 */ /* 0x000fea000b800000 */
[----:B------:R-:W-:-:S04]  /*44e0*/  SHF.L.U32 R9, R11, 0x1f, RZ ;  /* 0x0000001f0b097819 */ /* 0x000fc800000006ff */
[----:B------:R-:W2:Y:S02]  /*44f0*/  SYNCS.PHASECHK.TRANS64.TRYWAIT P0, [UR26+0x100], R9 ;  /* 0x00010009ff0075a7 */ /* 0x000ea4000800111a */
[----:B--2---:R-:W-:Y:S05]  /*4500*/  @!P0 BRA `(.L_x_70) ;  /* 0x0000005c00008947 */ /* 0x004fea0003800000 */
.L_x_69:
[----:B------:R-:W-:Y:S05]  /*4510*/  BRA.U UP4, `(.L_x_71) ;  /* 0x00000005040c7547 */ /* 0x000fea000b800000 */
[----:B------:R-:W3:Y:S02]  /*4520*/  LDCU UR4, c[0x0][0x394] ;  /* 0x00007280ff0477ac */ /* 0x000ee40008000800 */
[----:B---3--:R-:W-:-:S09]  /*4530*/  UISETP.GE.AND UP0, UPT, UR4, 0x1, UPT ;  /* 0x000000010400788c */ /* 0x008fd2000bf06270 */
[----:B------:R-:W-:Y:S05]  /*4540*/  BRA.U !UP0, `(.L_x_72) ;  /* 0x0000000108f47547 */ /* 0x000fea000b800000 */
[----:B------:R-:W-:Y:S01]  /*4550*/  ULEA UR4, UR25, UR49, 0x2 ;  /* 0x0000003119047291 */ /* 0x000fe2000f8e10ff */
[----:B--2---:R-:W-:-:S08]  /*4560*/  SHF.L.U32 R0, R8, 0x1f, RZ ;  /* 0x0000001f08007819 */ /* 0x004fd000000006ff */
[----:B------:R-:W5:Y:S01]  /*4570*/  LDL R2, [UR4] ;  /* 0x00000004ff027983 */ /* 0x000f620008100800 */
[----:B------:R-:W-:Y:S02]  /*4580*/  ULEA UR4, UR18, UR21, 0x3 ;  /* 0x0000001512047291 */ /* 0x000fe4000f8e18ff */
[----:B------:R-:W-:Y:S01]  /*4590*/  UPLOP3.LUT UP2, UPT, UPT, UPT, UPT, 0x40, 0x4 ;  /* 0x000000000004789c */ /* 0x000fe20003f4e870 */
[----:B------:R-:W-:Y:S01]  /*45a0*/  UMOV UR20, UR38 ;  /* 0x0000002600147c82 */ /* 0x000fe20008000000 */
[----:B------:R-:W-:-:S05]  /*45b0*/  UMOV UR19, UR27 ;  /* 0x0000001b00137c82 */ /* 0x000fca0008000000 */
[----:B------:R2:W3:Y:S01]  /*45c0*/  SYNCS.PHASECHK.TRANS64.TRYWAIT P2, [UR4], R0 ;  /* 0x00000000ff0075a7 */ /* 0x0004e20008041104 */
[----:B------:R-:W-:-:S05]  /*45d0*/  UMOV UR4, UR18 ;  /* 0x0000001200047c82 */ /* 0x000fca0008000000 */
.L_x_75:
[----:B------:R-:W-:Y:S02]  /*45e0*/  UIADD3 UR20, UPT, UPT, UR20, 0x1, URZ ;  /* 0x0000000114147890 */ /* 0x000fe4000fffe0ff */
[----:B------:R-:W-:Y:S02]  /*45f0*/  ULEA UR17, UR4, UR21, 0x3 ;  /* 0x0000001504117291 */ /* 0x000fe4000f8e18ff */
[----:B------:R-:W-:Y:S01]  /*4600*/  UISETP.NE.AND UP3, UPT, UR20, URZ, UPT ;  /* 0x000000ff1400728c */ /* 0x000fe2000bf65270 */
[----:B--234-:R-:W-:Y:S10]  /*4610*/  @P2 BRA `(.L_x_73) ;  /* 0x00000000000c2947 */ /* 0x01cff40003800000 */
[----:B------:R-:W-:Y:S04]  /*4620*/  SHF.L.U32 R9, R8, 0x1f, RZ ;  /* 0x0000001f08097819 */ /* 0x000fe800000006ff */
[----:B------:R-:W3:Y:S02]  /*4630*/  SYNCS.PHASECHK.TRANS64.TRYWAIT P0, [UR17], R9 ;  /* 0x00000009ff0075a7 */ /* 0x000ee40008001111 */
[----:B---3--:R-:W-:Y:S05]  /*4640*/  @!P0 BRA `(.L_x_74) ;  /* 0x0000005800c88947 */ /* 0x008fea0003800000 */
.L_x_73:
[----:B------:R-:W-:Y:S01]  /*4650*/  UISETP.NE.AND UP0, UPT, UR19, 0x1, UPT ;  /* 0x000000011300788c */ /* 0x000fe2000bf05270 */
[----:B------:R-:W-:Y:S01]  /*4660*/  PLOP3.LUT P2, PT, PT, PT, PT, 0x80, 0x8 ;  /* 0x000000000008781c */ /* 0x000fe20003f4f070 */
[----:B------:R-:W-:Y:S02]  /*4670*/  UIADD3 UR5, UPT, UPT, UR4, 0x1, URZ ;  /* 0x0000000104057890 */ /* 0x000fe4000fffe0ff */
[----:B------:R-:W-:Y:S02]  /*4680*/  ULEA UR10, UR4, UR24, 0x8 ;  /* 0x00000018040a7291 */ /* 0x000fe4000f8e40ff */
[----:B------:R-:W-:Y:S01]  /*4690*/  UISETP.NE.AND UP1, UPT, UR5, 0xa, UPT ;  /* 0x0000000a0500788c */ /* 0x000fe2000bf25270 */
[----:B------:R-:W-:Y:S01]  /*46a0*/  PLOP3.LUT P0, PT, PT, PT, UP0, 0x80, 0x8 ;  /* 0x000000000008781c */ /* 0x000fe20003f0f008 */
[----:B------:R-:W-:Y:S02]  /*46b0*/  ULEA UR14, UR4, UR23, 0xa ;  /* 0x00000017040e7291 */ /* 0x000fe4000f8e50ff */
[----:B------:R-:W-:Y:S02]  /*46c0*/  USEL UR6, URZ, 0x1, UP1 ;  /* 0x00000001ff067887 */ /* 0x000fe40008800000 */
[----:B------:R-:W-:Y:S01]  /*46d0*/  USEL UR18, UR5, URZ, UP1 ;  /* 0x000000ff05127287 */ /* 0x000fe20008800000 */
[----:B------:R-:W-:Y:S11]  /*46e0*/  ELECT P1, URZ, PT ;  /* 0x0000000000ff782f */ /* 0x000ff60003820000 */
[----:B------:R-:W-:Y:S02]  /*46f0*/  @!UPT UIADD3 URZ, UPT, UPT, URZ, URZ, URZ ;  /* 0x000000fffffff290 */ /* 0x000fe4000fffe0ff */
[----:B-----5:R-:W-:Y:S01]  /*4700*/  @P1 R2UR.BROADCAST UR4, R2 ;  /* 0x00000000020412ca */ /* 0x020fe200008e0000 */
[----:B------:R-:W-:Y:S01]  /*4710*/  @UP0 ULEA UR5, UR18, UR21, 0x3 ;  /* 0x0000001512050291 */ /* 0x000fe2000f8e18ff */
[----:B------:R-:W-:Y:S01]  /*4720*/  LOP3.LUT R8, R8, UR6, RZ, 0x3c, !PT ;  /* 0x0000000608087c12 */ /* 0x000fe2000f8e3cff */
[----:B------:R-:W-:Y:S02]  /*4730*/  UIADD3 UR8, UPT, UPT, UR10, 0x40, URZ ;  /* 0x000000400a087890 */ /* 0x000fe4000fffe0ff */
[----:B------:R-:W-:Y:S01]  /*4740*/  UIADD3 UR6, UPT, UPT, UR14, 0x80, URZ ;  /* 0x000000800e067890 */ /* 0x000fe2000fffe0ff */
[----:B--2---:R-:W-:Y:S01]  /*4750*/  @P0 SHF.L.U32 R0, R8, 0x1f, RZ ;  /* 0x0000001f08000819 */ /* 0x004fe200000006ff */
[----:B------:R-:W-:Y:S02]  /*4760*/  UIADD3 UR12, UPT, UPT, UR10, 0x80, URZ ;  /* 0x000000800a0c7890 */ /* 0x000fe4000fffe0ff */
[----:B------:R-:W-:Y:S01]  /*4770*/  UIADD3 UR19, UPT, UPT, UR19, -0x1, URZ ;  /* 0xffffffff13137890 */ /* 0x000fe2000fffe0ff */
[----:B------:R4:W2:Y:S01]  /*4780*/  @P0 SYNCS.PHASECHK.TRANS64.TRYWAIT P2, [UR5], R0 ;  /* 0x00000000ff0005a7 */ /* 0x0008a20008041105 */
[----:B------:R-:W-:Y:S11]  /*4790*/  ELECT P0, URZ, PT ;  /* 0x0000000000ff782f */ /* 0x000ff60003800000 */
[----:B------:R-:W-:Y:S02]  /*47a0*/  @!UPT UIADD3 URZ, UPT, UPT, URZ, URZ, URZ ;  /* 0x000000fffffff290 */ /* 0x000fe4000fffe0ff */
[C---:B------:R-:W-:Y:S02]  /*47b0*/  @P0 R2UR.BROADCAST UR16, R2.reuse ;  /* 0x00000000021002ca */ /* 0x040fe400008e0000 */
[----:B------:R-:W-:Y:S01]  /*47c0*/  ELECT P0, URZ, PT ;  /* 0x0000000000ff782f */ /* 0x000fe20003800000 */
[----:B------:R-:W-:Y:S01]  /*47d0*/  UMOV UR11, 0x80004020 ;  /* 0x80004020000b7882 */ /* 0x000fe20000000000 */
[----:B------:R-:W-:Y:S01]  /*47e0*/  UMOV UR15, 0x40004040 ;  /* 0x40004040000f7882 */ /* 0x000fe20000000000 */
[----:B------:R-:W-:Y:S01]  /*47f0*/  UMOV UR9, 0x80004020 ;  /* 0x8000402000097882 */ /* 0x000fe20000000000 */
[----:B------:R3:W-:Y:S01]  /*4800*/  UTCHMMA.2CTA gdesc[UR14], gdesc[UR10], tmem[UR4], tmem[UR34], idesc[UR35], UP2 ;  /* 0x00ff220a0e0075ea */ /* 0x0007e20009200004 */
[----:B------:R-:W-:Y:S01]  /*4810*/  UPLOP3.LUT UP2, UPT, UPT, UPT, UPT, 0x80, 0x8 ;  /* 0x000000000008789c */ /* 0x000fe20003f4f070 */
[----:B------:R-:W-:Y:S01]  /*4820*/  UMOV UR7, 0x40004040 ;  /* 0x4000404000077882 */ /* 0x000fe20000000000 */
[----:B------:R-:W-:Y:S01]  /*4830*/  UMOV UR13, 0x80004020 ;  /* 0x80004020000d7882 */ /* 0x000fe20000000000 */
[----:B------:R-:W-:Y:S03]  /*4840*/  UMOV UR5, 0x40004040 ;  /* 0x4000404000057882 */ /* 0x000fe60000000000 */
[----:B------:R1:W-:Y:S01]  /*4850*/  UTCHMMA.2CTA gdesc[UR6], gdesc[UR8], tmem[UR16], tmem[UR32], idesc[UR33], UPT ;  /* 0x00ff2008060075ea */ /* 0x0003e2000ba00010 */
[----:B---3--:R-:W-:Y:S01]  /*4860*/  UIADD3 UR4, UPT, UPT, UR14, 0x100, URZ ;  /* 0x000001000e047890 */ /* 0x008fe2000fffe0ff */
[C---:B------:R-:W-:Y:S02]  /*4870*/  @P0 R2UR.BROADCAST UR15, R2.reuse ;  /* 0x00000000020f02ca */ /* 0x040fe400008e0000 */
[----:B------:R-:W-:Y:S01]  /*4880*/  ELECT P0, URZ, PT ;  /* 0x0000000000ff782f */ /* 0x000fe20003800000 */
[----:B------:R-:W-:Y:S02]  /*4890*/  UIADD3 UR10, UPT, UPT, UR10, 0xc0, URZ ;  /* 0x000000c00a0a7890 */ /* 0x000fe4000fffe0ff */
[----:B-1----:R-:W-:Y:S10]  /*48a0*/  UIADD3 UR6, UPT, UPT, UR14, 0x180, URZ ;  /* 0x000001800e067890 */ /* 0x002ff4000fffe0ff */
[----:B------:R-:W-:Y:S01]  /*48b0*/  @P0 R2UR.BROADCAST UR9, R2 ;  /* 0x00000000020902ca */ /* 0x000fe200008e0000 */
[----:B------:R-:W-:Y:S01]  /*48c0*/  UIADD3 UR8, UPT, UPT, UR17, 0x50, URZ ;  /* 0x0000005011087890 */ /* 0x000fe2000fffe0ff */
[----:B------:R1:W-:Y:S11]  /*48d0*/  UTCHMMA.2CTA gdesc[UR4], gdesc[UR12], tmem[UR15], tmem[UR30], idesc[UR31], UPT ;  /* 0x00ff1e0c040075ea */ /* 0x0003f6000ba0000f */
[----:B------:R4:W-:Y:S01]  /*48e0*/  UTCHMMA.2CTA gdesc[UR6], gdesc[UR10], tmem[UR9], tmem[UR28], idesc[UR29], UPT ;  /* 0x00ff1c0a060075ea */ /* 0x0009e2000ba00009 */
[----:B------:R4:W-:Y:S01]  /*48f0*/  UTCBAR.2CTA.MULTICAST [UR8], URZ, UR22 ;  /* 0x000000ff080073e9 */ /* 0x0009e20008200816 */
[----:B-1----:R-:W-:Y:S01]  /*4900*/  UMOV UR4, UR18 ;  /* 0x0000001200047c82 */ /* 0x002fe20008000000 */
[----:B------:R-:W-:Y:S05]  /*4910*/  BRA.U UP3, `(.L_x_75) ;  /* 0xfffffffd03307547 */ /* 0x000fea000b83ffff */
.L_x_72:
[----:B------:R-:W-:-:S09]  /*4920*/  UIADD3 UR4, UPT, UPT, UR26, 0xf0, URZ ;  /* 0x000000f01a047890 */ /* 0x000fd2000fffe0ff */
[----:B------:R3:W-:Y:S01]  /*4930*/  UTCBAR.2CTA.MULTICAST [UR4], URZ, UR37 ;  /* 0x000000ff040073e9 */ /* 0x0007e20008200825 */
[----:B------:R-:W-:Y:S02]  /*4940*/  NOP ;  /* 0x0000000000007918 */ /* 0x000fe40000000000 */
.L_x_71:
[----:B---3--:R-:W-:Y:S01]  /*4950*/  UIADD3 UR4, UPT, UPT, UR25, 0x1, URZ ;  /* 0x0000000119047890 */ /* 0x008fe2000fffe0ff */
[----:B-1----:R-:W-:Y:S02]  /*4960*/  LOP3.LUT P0, RZ, R6, 0x1, RZ, 0xc0, !PT ;  /* 0x0000000106ff7812 */ /* 0x002fe4000780c0ff */
[----:B------:R-:W-:Y:S01]  /*4970*/  LOP3.LUT R10, R10, 0x1, RZ, 0x3c, !PT ;  /* 0x000000010a0a7812 */ /* 0x000fe200078e3cff */
[----:B------:R-:W-:-:S04]  /*4980*/  UISETP.NE.AND UP0, UPT, UR4, 0x2, UPT ;  /* 0x000000020400788c */ /* 0x000fc8000bf05270 */
[----:B------:R-:W-:Y:S02]  /*4990*/  USEL UR5, URZ, 0x1, UP0 ;  /* 0x00000001ff057887 */ /* 0x000fe40008000000 */
[----:B------:R-:W-:-:S04]  /*49a0*/  USEL UR25, UR4, URZ, UP0 ;  /* 0x000000ff04197287 */ /* 0x000fc80008000000 */
[----:B------:R-:W-:Y:S01]  /*49b0*/  LOP3.LUT R11, R11, UR5, RZ, 0x3c, !PT ;  /* 0x000000050b0b7c12 */ /* 0x000fe2000f8e3cff */
[----:B------:R-:W-:Y:S07]  /*49c0*/  @P0 BRA `(.L_x_76) ;  /* 0xfffffff800900947 */ /* 0x000fee000383ffff */
[----:B----4-:R-:W1:Y:S01]  /*49d0*/  S2UR UR8, SR_CgaCtaId ;  /* 0x00000000000879c3 */ /* 0x010e620000008800 */
[----:B------:R-:W-:Y:S01]  /*49e0*/  ELECT P0, URZ, PT ;  /* 0x0000000000ff782f */ /* 0x000fe20003800000 */
[----:B--2---:R-:W-:Y:S01]  /*49f0*/  HFMA2 R0, -RZ, RZ, 0, 5.9604644775390625e-08 ;  /* 0x00000001ff007431 */ /* 0x004fe200000001ff */
[----:B------:R-:W-:-:S05]  /*4a00*/  UMOV UR4, 0x40 ;  /* 0x0000004000047882 */ /* 0x000fca0000000000 */
[----:B------:R-:W-:Y:S01]  /*4a10*/  UVIRTCOUNT.DEALLOC.SMPOOL 0x80 ;  /* 0x000000800000784c */ /* 0x000fe20000000000 */
[----:B------:R-:W-:Y:S02]  /*4a20*/  UISETP.NE.AND UP0, UPT, UR41, URZ, UPT ;  /* 0x000000ff2900728c */ /* 0x000fe4000bf05270 */
[----:B-1----:R-:W-:-:S09]  /*4a30*/  ULEA UR8, UR8, UR4, 0x18 ;  /* 0x0000000408087291 */ /* 0x002fd2000f8ec0ff */
[----:B------:R1:W-:Y:S01]  /*4a40*/  @P0 STS.U8 [UR8+0x1c], R0 ;  /* 0x00001c00ff000988 */ /* 0x0003e20008000008 */
[----:B------:R-:W-:Y:S05]  /*4a50*/  BRA.U UP0, `(.L_x_77) ;  /* 0x0000000100587547 */ /* 0x000fea000b800000 */
[----:B------:R-:W-:Y:S01]  /*4a60*/  UIADD3 UR5, UPT, UPT, UR21, 0x100, URZ ;  /* 0x0000010015057890 */ /* 0x000fe2000fffe0ff */
[----:B------:R-:W-:-:S03]  /*4a70*/  SHF.L.U32 R5, R11, 0x1f, RZ ;  /* 0x0000001f0b057819 */ /* 0x000fc600000006ff */
[----:B------:R-:W-:-:S09]  /*4a80*/  ULEA UR4, UR25, UR5, 0x3 ;  /* 0x0000000519047291 */ /* 0x000fd2000f8e18ff */
[----:B------:R-:W2:Y:S02]  /*4a90*/  SYNCS.PHASECHK.TRANS64.TRYWAIT P0, [UR4], R5 ;  /* 0x00000005ff0075a7 */ /* 0x000ea40008001104 */
[----:B--2---:R-:W-:Y:S05]  /*4aa0*/  @!P0 BRA `(.L_x_78) ;  /* 0x0000005400c88947 */ /* 0x004fea0003800000 */
.L_x_167:
[----:B------:R-:W-:-:S04]  /*4ab0*/  UIADD3 UR4, UPT, UPT, UR25, 0x1, URZ ;  /* 0x0000000119047890 */ /* 0x000fc8000fffe0ff */
[----:B------:R-:W-:-:S04]  /*4ac0*/  UISETP.NE.AND UP1, UPT, UR4, 0x2, UPT ;  /* 0x000000020400788c */ /* 0x000fc8000bf25270 */
[----:B------:R-:W-:Y:S02]  /*4ad0*/  USEL UR6, URZ, 0x1, UP1 ;  /* 0x00000001ff067887 */ /* 0x000fe40008800000 */
[----:B------:R-:W-:-:S04]  /*4ae0*/  USEL UR4, UR4, URZ, UP1 ;  /* 0x000000ff04047287 */ /* 0x000fc80008800000 */
[----:B------:R-:W-:Y:S01]  /*4af0*/  ULEA UR4, UR4, UR5, 0x3 ;  /* 0x0000000504047291 */ /* 0x000fe2000f8e18ff */
[----:B-1----:R-:W-:-:S04]  /*4b00*/  LOP3.LUT R5, R11, UR6, RZ, 0x3c, !PT ;  /* 0x000000060b057c12 */ /* 0x002fc8000f8e3cff */
[----:B------:R-:W-:Y:S01]  /*4b10*/  SHF.L.U32 R5, R5, 0x1f, RZ ;  /* 0x0000001f05057819 */ /* 0x000fe200000006ff */
[----:B------:R-:W-:-:S04]  /*4b20*/  IMAD.U32 R0, RZ, RZ, UR4 ;  /* 0x00000004ff007e24 */ /* 0x000fc8000f8e00ff */
[----:B------:R1:W2:Y:S03]  /*4b30*/  SYNCS.PHASECHK.TRANS64.TRYWAIT P0, [R0+URZ], R5 ;  /* 0x00000005000075a7 */ /* 0x0002a600080011ff */
[----:B--2---:R-:W-:Y:S05]  /*4b40*/  @!P0 NANOSLEEP.SYNCS 0x989680 ;  /* 0x009896800000895d */ /* 0x004fea0003900000 */
[----:B------:R-:W2:Y:S02]  /*4b50*/  @!P0 SYNCS.PHASECHK.TRANS64 P0, [R0+URZ], R5 ;  /* 0x00000005000085a7 */ /* 0x000ea400080010ff */
[----:B--2---:R-:W-:Y:S05]  /*4b60*/  @P0 BRA `(.L_x_79) ;  /* 0x0000000000200947 */ /* 0x004fea0003800000 */
.L_x_80:
[----:B--2---:R2:W3:Y:S02]  /*4b70*/  SYNCS.PHASECHK.TRANS64.TRYWAIT P0, [R0+URZ], R5 ;  /* 0x00000005000075a7 */ /* 0x0044e400080011ff */
[----:B---3--:R-:W-:Y:S05]  /*4b80*/  @!P0 NANOSLEEP.SYNCS 0x989680 ;  /* 0x009896800000895d */ /* 0x008fea0003900000 */
[----:B------:R-:W3:Y:S02]  /*4b90*/  @!P0 SYNCS.PHASECHK.TRANS64 P0, [R0+URZ], R5 ;  /* 0x00000005000085a7 */ /* 0x000ee400080010ff */
[----:B---3--:R-:W-:Y:S05]  /*4ba0*/  @!P0 BRA `(.L_x_80) ;  /* 0xfffffffc00f08947 */ /* 0x008fea000383ffff */
[----:B------:R-:W-:Y:S05]  /*4bb0*/  BRA `(.L_x_79) ;  /* 0x00000000000c7947 */ /* 0x000fea0003800000 */
.L_x_77:
[----:B------:R-:W-:-:S04]  /*4bc0*/  UIADD3 UR4, UPT, UPT, UR21, 0x110, URZ ;  /* 0x0000011015047890 */ /* 0x000fc8000fffe0ff */
[----:B------:R-:W-:-:S09]  /*4bd0*/  UPRMT UR4, UR40, 0x654, UR4 ;  /* 0x0000065428047896 */ /* 0x000fd20008000004 */
[----:B------:R-:W-:Y:S03]  /*4be0*/  SYNCS.ARRIVE.TRANS64.RED.A1T0 RZ, [UR4], RZ ;  /* 0x000000ffffff79a7 */ /* 0x000fe60008100404 */
.L_x_79:
[----:B-12---:R-:W-:Y:S01]  /*4bf0*/  SHF.L.U32 R5, RZ, 0x1f, RZ ;  /* 0x0000001fff057819 */ /* 0x006fe200000006ff */
[----:B------:R-:W-:Y:S01]  /*4c00*/  UIADD3 UR4, UPT, UPT, UR21, 0x110, URZ ;  /* 0x0000011015047890 */ /* 0x000fe2000fffe0ff */
[----:B------:R-:W-:Y:S02]  /*4c10*/  PLOP3.LUT P0, PT, PT, PT, UP0, 0x80, 0x8 ;  /* 0x000000000008781c */ /* 0x000fe40003f0f008 */
[----:B------:R-:W1:Y:S02]  /*4c20*/  SYNCS.PHASECHK.TRANS64.TRYWAIT P1, [UR21+0x110], R5 ;  /* 0x00011005ff0075a7 */ /* 0x000e640008021115 */
[----:B-1----:R-:W-:Y:S09]  /*4c30*/  @!P1 BRA `(.L_x_81) ;  /* 0x00000054007c9947 */ /* 0x002ff20003800000 */
.L_x_169:
[----:B------:R-:W-:Y:S01]  /*4c40*/  @!UP0 UPRMT UR4, UR40, 0x654, UR4 ;  /* 0x0000065428048896 */ /* 0x000fe20008000004 */
[----:B------:R-:W-:Y:S01]  /*4c50*/  LOP3.LUT R2, R3, 0xffff, RZ, 0xc0, !PT ;  /* 0x0000ffff03027812 */ /* 0x000fe200078ec0ff */
[----:B------:R-:W-:Y:S02]  /*4c60*/  IMAD.MOV.U32 R3, RZ, RZ, 0xffff ;  /* 0x0000ffffff037424 */ /* 0x000fe400078e00ff */
[----:B-1----:R-:W-:Y:S01]  /*4c70*/  IMAD.MOV.U32 R5, RZ, RZ, 0x1 ;  /* 0x00000001ff057424 */ /* 0x002fe200078e00ff */
[----:B------:R-:W-:-:S04]  /*4c80*/  SHF.R.U32.HI R2, RZ, 0x5, R2 ;  /* 0x00000005ff027819 */ /* 0x000fc80000011602 */
[----:B------:R-:W-:Y:S01]  /*4c90*/  @!P0 SYNCS.ARRIVE.TRANS64.RED.A1T0 RZ, [UR4], RZ ;  /* 0x000000ffffff89a7 */ /* 0x000fe20008100404 */
[----:B------:R-:W-:Y:S01]  /*4ca0*/  NOP ;  /* 0x0000000000007918 */ /* 0x000fe20000000000 */
[----:B------:R-:W1:Y:S01]  /*4cb0*/  LDS R0, [UR8+0x14] ;  /* 0x00001408ff007984 */ /* 0x000e620008000800 */
[-C--:B------:R-:W-:Y:S02]  /*4cc0*/  SHF.L.U32 R3, R3, R2.reuse, RZ ;  /* 0x0000000203037219 */ /* 0x080fe400000006ff */
[----:B------:R-:W-:Y:S02]  /*4cd0*/  SHF.L.U32 R5, R5, R2, RZ ;  /* 0x0000000205057219 */ /* 0x000fe400000006ff */
[----:B-1----:R-:W-:-:S04]  /*4ce0*/  LOP3.LUT R0, R0, R3, RZ, 0xc0, !PT ;  /* 0x0000000300007212 */ /* 0x002fc800078ec0ff */
[----:B------:R-:W-:-:S13]  /*4cf0*/  ISETP.NE.AND P0, PT, R0, R3, PT ;  /* 0x000000030000720c */ /* 0x000fda0003f05270 */
[----:B------:R-:W-:Y:S05]  /*4d00*/  @P0 BRA `(.L_x_82) ;  /* 0x00000000005c0947 */ /* 0x000fea0003800000 */
[----:B------:R-:W1:Y:S02]  /*4d10*/  LDS R0, [UR8+0x18] ;  /* 0x00001808ff007984 */ /* 0x000e640008000800 */
[----:B-1----:R-:W-:-:S04]  /*4d20*/  LOP3.LUT R0, R0, R5, RZ, 0xc0, !PT ;  /* 0x0000000500007212 */ /* 0x002fc800078ec0ff */
[----:B------:R-:W-:-:S13]  /*4d30*/  ISETP.NE.AND P0, PT, R0, R5, PT ;  /* 0x000000050000720c */ /* 0x000fda0003f05270 */
[----:B------:R-:W-:Y:S05]  /*4d40*/  @P0 BRA `(.L_x_83) ;  /* 0x0000000000400947 */ /* 0x000fea0003800000 */
[----:B------:R-:W-:Y:S01]  /*4d50*/  R2UR UR4, R3 ;  /* 0x00000000030472ca */ /* 0x000fe200000e0000 */
[----:B------:R-:W1:Y:S01]  /*4d60*/  S2R R2, SR_LANEID ;  /* 0x0000000000027919 */ /* 0x000e620000000000 */
[----:B------:R-:W-:-:S04]  /*4d70*/  LOP3.LUT R5, RZ, R5, RZ, 0x33, !PT ;  /* 0x00000005ff057212 */ /* 0x000fc800078e33ff */
[----:B------:R-:W2:Y:S07]  /*4d80*/  REDUX UR6, R5 ;  /* 0x00000000050673c4 */ /* 0x000eae0000000000 */
[----:B------:R-:W-:-:S03]  /*4d90*/  ULOP3.LUT UR5, URZ, UR4, URZ, 0x33, !UPT ;  /* 0x00000004ff057292 */ /* 0x000fc6000f8e33ff */
[----:B------:R-:W-:Y:S02]  /*4da0*/  VOTEU.ANY UR4, UPT, PT ;  /* 0x0000000000047886 */ /* 0x000fe400038e0100 */
[----:B------:R-:W-:Y:S01]  /*4db0*/  UFLO.U32 UR4, UR4 ;  /* 0x00000004000472bd */ /* 0x000fe200080e0000 */
[----:B------:R-:W-:-:S04]  /*4dc0*/  IMAD.U32 R0, RZ, RZ, UR5 ;  /* 0x00000005ff007e24 */ /* 0x000fc8000f8e00ff */
[----:B------:R-:W3:Y:S02]  /*4dd0*/  REDUX UR7, R0 ;  /* 0x00000000000773c4 */ /* 0x000ee40000000000 */
[----:B------:R4:W-:Y:S01]  /*4de0*/  UTCATOMSWS.AND URZ, UR5 ;  /* 0x0000000500ff79e3 */ /* 0x0009e20008000000 */
[----:B-1----:R-:W-:Y:S01]  /*4df0*/  ISETP.EQ.U32.AND P0, PT, R2, UR4, PT ;  /* 0x0000000402007c0c */ /* 0x002fe2000bf02070 */
[----:B--2---:R-:W-:Y:S02]  /*4e00*/  IMAD.U32 R2, RZ, RZ, UR6 ;  /* 0x00000006ff027e24 */ /* 0x004fe4000f8e00ff */
[----:B---3--:R-:W-:-:S10]  /*4e10*/  IMAD.U32 R3, RZ, RZ, UR7 ;  /* 0x00000007ff037e24 */ /* 0x008fd4000f8e00ff */
[----:B------:R4:W-:Y:S04]  /*4e20*/  @P0 ATOMS.AND RZ, [UR8+0x14], R3 ;  /* 0x00001403ffff098c */ /* 0x0009e8000a800008 */
[----:B------:R4:W-:Y:S01]  /*4e30*/  @P0 ATOMS.AND RZ, [UR8+0x18], R2 ;  /* 0x00001802ffff098c */ /* 0x0009e2000a800008 */
[----:B------:R-:W-:Y:S05]  /*4e40*/  BRA `(.L_x_84) ;  /* 0x0000000000147947 */ /* 0x000fea0003800000 */
.L_x_83:
[----:B------:R-:W-:Y:S02]  /*4e50*/  MOV R2, 0x4e70 ;  /* 0x00004e7000027802 */ /* 0x000fe40000000f00 */
[----:B-----5:R-:W-:Y:S05]  /*4e60*/  CALL.REL.NOINC `($__internal_0_$__cuda_sm10x_tcgen05_guardrail_trap_col_being_dealloced_not_returned_by_alloc) ;  /* 0x0000005400ec7944 */ /* 0x020fea0003c00000 */
[----:B------:R-:W-:Y:S05]  /*4e70*/  BRA `(.L_x_84) ;  /* 0x0000000000087947 */ /* 0x000fea0003800000 */
.L_x_82:
[----:B------:R-:W-:Y:S02]  /*4e80*/  MOV R2, 0x4ea0 ;  /* 0x00004ea000027802 */ /* 0x000fe40000000f00 */
[----:B-----5:R-:W-:Y:S05]  /*4e90*/  CALL.REL.NOINC `($__internal_2_$__cuda_sm10x_tcgen05_guardrail_trap_unallocated_columns_being_dealloced) ;  /* 0x0000005400f87944 */ /* 0x020fea0003c00000 */
.L_x_84:
[----:B------:R-:W-:Y:S01]  /*4ea0*/  NOP ;  /* 0x0000000000007918 */ /* 0x000fe20000000000 */
[----:B----4-:R-:W-:Y:S05]  /*4eb0*/  EXIT ;  /* 0x000000000000794d */ /* 0x010fea0003800000 */
.L_x_56:
[----:B------:R-:W2:Y:S01]  /*4ec0*/  LDCU UR5, c[0x0][0x384] ;  /* 0x00007080ff0577ac */ /* 0x000ea20008000800 */
[----:B------:R-:W-:Y:S02]  /*4ed0*/  UISETP.NE.OR UP0, UPT, UR18, 0x3, !UP3 ;  /* 0x000000031200788c */ /* 0x000fe4000df05670 */
[----:B--2---:R-:W-:-:S07]  /*4ee0*/  UIADD3 UR5, UPT, UPT, UR5, 0x3f, URZ ;  /* 0x0000003f05057890 */ /* 0x004fce000fffe0ff */
[----:B------:R-:W-:Y:S05]  /*4ef0*/  BRA.U UP0, `(.L_x_85) ;  /* 0x0000001500b07547 */ /* 0x000fea000b800000 */
[----:B------:R-:W2:Y:S01]  /*4f00*/  LDCU UR46, c[0x0][0x388] ;  /* 0x00007100ff2e77ac */ /* 0x000ea20008000800 */
[----:B------:R-:W3:Y:S01]  /*4f10*/  S2UR UR9, SR_CgaCtaId ;  /* 0x00000000000979c3 */ /* 0x000ee20000008800 */
[----:B------:R-:W-:Y:S01]  /*4f20*/  IMAD.MOV.U32 R10, RZ, RZ, 0x1 ;  /* 0x00000001ff0a7424 */ /* 0x000fe200078e00ff */
[----:B------:R-:W-:Y:S01]  /*4f30*/  USHF.R.S32.HI UR4, URZ, 0x1f, UR5 ;  /* 0x0000001fff047899 */ /* 0x000fe20008011405 */
[----:B------:R-:W-:Y:S01]  /*4f40*/  IMAD.MOV.U32 R8, RZ, RZ, RZ ;  /* 0x000000ffff087224 */ /* 0x000fe200078e00ff */
[----:B------:R-:W-:Y:S01]  /*4f50*/  UMOV UR24, 0x400 ;  /* 0x0000040000187882 */ /* 0x000fe20000000000 */
[----:B------:R-:W4:Y:S03]  /*4f60*/  LDCU UR38, c[0x0][0x370] ;  /* 0x00006e00ff2677ac */ /* 0x000f260008000800 */
[----:B------:R-:W1:Y:S01]  /*4f70*/  LDC.64 R14, c[0x0][0x348] ;  /* 0x0000d200ff0e7b82 */ /* 0x000e620000000a00 */
[----:B------:R-:W-:Y:S01]  /*4f80*/  ULEA.HI UR4, UR4, UR5, URZ, 0x6 ;  /* 0x0000000504047291 */ /* 0x000fe2000f8f30ff */
[----:B------:R-:W4:Y:S03]  /*4f90*/  LDCU.128 UR32, c[0x0][0xc10] ;  /* 0x00018200ff2077ac */ /* 0x000f260008000c00 */
[----:B------:R-:W-:Y:S01]  /*4fa0*/  USHF.R.S32.HI UR28, URZ, 0x6, UR4 ;  /* 0x00000006ff1c7899 */ /* 0x000fe20008011404 */
[----:B--2---:R-:W-:Y:S01]  /*4fb0*/  IMAD.U32 R0, RZ, RZ, UR46 ;  /* 0x0000002eff007e24 */ /* 0x004fe2000f8e00ff */
[----:B------:R-:W2:Y:S04]  /*4fc0*/  LDCU UR37, c[0x0][0x374] ;  /* 0x00006e80ff2577ac */ /* 0x000ea80008000800 */
[----:B------:R-:W-:Y:S01]  /*4fd0*/  IMAD.U32 R3, RZ, RZ, UR28 ;  /* 0x0000001cff037e24 */ /* 0x000fe2000f8e00ff */
[----:B------:R-:W-:Y:S01]  /*4fe0*/  IABS R0, R0 ;  /* 0x0000000000007213 */ /* 0x000fe20000000000 */
[----:B------:R-:W4:Y:S03]  /*4ff0*/  LDCU.64 UR4, c[0x0][0x988] ;  /* 0x00013100ff0477ac */ /* 0x000f260008000a00 */
[----:B------:R-:W-:Y:S01]  /*5000*/  IABS R2, R3 ;  /* 0x0000000300027213 */ /* 0x000fe20000000000 */
[----:B---3--:R-:W-:Y:S01]  /*5010*/  ULEA UR24, UR9, UR24, 0x18 ;  /* 0x0000001809187291 */ /* 0x008fe2000f8ec0ff */
[----:B------:R-:W-:Y:S01]  /*5020*/  R2UR UR26, R0 ;  /* 0x00000000001a72ca */ /* 0x000fe200000e0000 */
[----:B------:R-:W3:Y:S01]  /*5030*/  LDCU.64 UR30, c[0x0][0x990] ;  /* 0x00013200ff1e77ac */ /* 0x000ee20008000a00 */
[----:B------:R-:W-:-:S02]  /*5040*/  R2UR UR27, R2 ;  /* 0x00000000021b72ca */ /* 0x000fc400000e0000 */
[----:B------:R-:W-:Y:S01]  /*5050*/  IABS R3, R3 ;  /* 0x0000000300037213 */ /* 0x000fe20000000000 */
[----:B------:R-:W1:Y:S01]  /*5060*/  LDCU UR17, c[0x0][0xc0c] ;  /* 0x00018180ff1177ac */ /* 0x000e620008000800 */
[----:B------:R-:W1:Y:S03]  /*5070*/  LDCU UR47, c[0x0][0xc20] ;  /* 0x00018400ff2f77ac */ /* 0x000e660008000800 */
[----:B------:R-:W-:-:S04]  /*5080*/  IMAD.MOV R3, RZ, RZ, -R3 ;  /* 0x000000ffff037224 */ /* 0x000fc800078e0a03 */
[----:B------:R-:W3:Y:S01]  /*5090*/  I2F.RP R4, UR26 ;  /* 0x0000001a00047d06 */ /* 0x000ee20008209400 */
[----:B----4-:R-:W-:Y:S01]  /*50a0*/  UISETP.NE.U32.AND UP0, UPT, UR4, URZ, UPT ;  /* 0x000000ff0400728c */ /* 0x010fe2000bf05070 */
[----:B------:R-:W-:Y:S01]  /*50b0*/  R2UR UR45, R3 ;  /* 0x00000000032d72ca */ /* 0x000fe200000e0000 */
[----:B------:R-:W4:Y:S01]  /*50c0*/  LDCU UR4, c[0x0][0xc30] ;  /* 0x00018600ff0477ac */ /* 0x000f220008000800 */
[----:B------:R-:W4:Y:S04]  /*50d0*/  LDCU UR36, c[0x0][0x38c] ;  /* 0x00007180ff2477ac */ /* 0x000f280008000800 */
[----:B------:R-:W1:Y:S01]  /*50e0*/  I2F.RP R2, UR27 ;  /* 0x0000001b00027d06 */ /* 0x000e620008209400 */
[----:B------:R-:W-:Y:S02]  /*50f0*/  UISETP.NE.AND.EX UP6, UPT, UR5, URZ, UPT, UP0 ;  /* 0x000000ff0500728c */ /* 0x000fe4000bfc5300 */
[----:B------:R-:W-:-:S02]  /*5100*/  UIMAD.WIDE.U32 UR10, UR38, UR32, URZ ;  /* 0x00000020260a72a5 */ /* 0x000fc4000f8e00ff */
[----:B--2---:R-:W-:-:S03]  /*5110*/  UIMAD.WIDE.U32 UR14, UR37, UR35, URZ ;  /* 0x00000023250e72a5 */ /* 0x004fc6000f8e00ff */
[----:B---3--:R-:W2:Y:S01]  /*5120*/  MUFU.RCP R0, R4 ;  /* 0x0000000400007308 */ /* 0x008ea20000001000 */
[----:B------:R-:W-:Y:S01]  /*5130*/  UMOV UR8, URZ ;  /* 0x000000ff00087c82 */ /* 0x000fe20008000000 */
[----:B------:R-:W-:Y:S02]  /*5140*/  UISETP.NE.AND UP0, UPT, UR39, 0x1, UPT ;  /* 0x000000012700788c */ /* 0x000fe4000bf05270 */
[----:B------:R-:W-:Y:S02]  /*5150*/  UISETP.NE.U32.AND UP0, UPT, UR30, URZ, UPT ;  /* 0x000000ff1e00728c */ /* 0x000fe4000bf05070 */
[----:B------:R-:W-:Y:S02]  /*5160*/  UIADD3 UR44, UPT, UPT, UR24, 0xe8, URZ ;  /* 0x000000e8182c7890 */ /* 0x000fe4000fffe0ff */
[----:B-1----:R-:W1:Y:S01]  /*5170*/  MUFU.RCP R2, R2 ;  /* 0x0000000200027308 */ /* 0x002e620000001000 */
[----:B------:R-:W-:Y:S02]  /*5180*/  UISETP.GE.AND UP3, UPT, UR39, 0x1, UPT ;  /* 0x000000012700788c */ /* 0x000fe4000bf66270 */
[----:B------:R-:W-:Y:S01]  /*5190*/  UISETP.NE.AND.EX UP4, UPT, UR31, URZ, UPT, UP0 ;  /* 0x000000ff1f00728c */ /* 0x000fe2000bf85300 */
[----:B------:R-:W-:Y:S01]  /*51a0*/  UMOV UR43, UR11 ;  /* 0x0000000b002b7c82 */ /* 0x000fe20008000000 */
[----:B------:R-:W-:Y:S01]  /*51b0*/  UMOV UR42, UR15 ;  /* 0x0000000f002a7c82 */ /* 0x000fe20008000000 */
[----:B------:R-:W-:Y:S01]  /*51c0*/  UISETP.NE.AND UP3, UPT, UR17, 0x1, UPT ;  /* 0x000000011100788c */ /* 0x000fe2000bf65270 */
[----:B--2---:R-:W-:Y:S01]  /*51d0*/  VIADD R0, R0, 0xffffffe ;  /* 0x0ffffffe00007836 */ /* 0x004fe20000000000 */
[----:B------:R-:W-:-:S02]  /*51e0*/  UISETP.NE.AND UP0, UPT, UR34, 0x1, UPT ;  /* 0x000000012200788c */ /* 0x000fc4000bf05270 */
[----:B------:R-:W-:Y:S01]  /*51f0*/  UISETP.NE.AND UP5, UPT, UR46, URZ, UPT ;  /* 0x000000ff2e00728c */ /* 0x000fe2000bfa5270 */
[----:B------:R-:W-:Y:S02]  /*5200*/  UMOV UR25, URZ ;  /* 0x000000ff00197c82 */ /* 0x000fe40008000000 */
[----:B------:R-:W2:Y:S01]  /*5210*/  F2I.FTZ.U32.TRUNC.NTZ R0, R0 ;  /* 0x0000000000007305 */ /* 0x000ea2000021f000 */
[----:B------:R-:W-:Y:S01]  /*5220*/  UPLOP3.LUT UP2, UPT, UPT, UPT, UPT, 0x40, 0x4 ;  /* 0x000000000004789c */ /* 0x000fe20003f4e870 */
[----:B-1----:R-:W-:Y:S01]  /*5230*/  VIADD R2, R2, 0xffffffe ;  /* 0x0ffffffe02027836 */ /* 0x002fe20000000000 */
[----:B------:R-:W1:Y:S01]  /*5240*/  LDCU.64 UR18, c[0x0][0xc28] ;  /* 0x00018500ff1277ac */ /* 0x000e620008000a00 */
[----:B------:R-:W-:-:S04]  /*5250*/  UPRMT UR44, URZ, 0x654, UR44 ;  /* 0x00000654ff2c7896 */ /* 0x000fc8000800002c */
[----:B------:R-:W3:Y:S01]  /*5260*/  F2I.FTZ.U32.TRUNC.NTZ R2, R2 ;  /* 0x0000000200027305 */ /* 0x000ee2000021f000 */
[----:B------:R-:W-:Y:S02]  /*5270*/  USHF.R.U32.HI UR43, URZ, UR33, UR43 ;  /* 0x00000021ff2b7299 */ /* 0x000fe4000801162b */
[----:B------:R-:W-:Y:S02]  /*5280*/  USHF.R.U32.HI UR42, URZ, UR47, UR42 ;  /* 0x0000002fff2a7299 */ /* 0x000fe4000801162a */
[----:B----4-:R-:W-:Y:S01]  /*5290*/  UISETP.NE.AND UP3, UPT, UR4, 0x1, UPT ;  /* 0x000000010400788c */ /* 0x010fe2000bf65270 */
[----:B--2---:R-:W-:Y:S01]  /*52a0*/  R2UR UR7, R0 ;  /* 0x00000000000772ca */ /* 0x004fe200000e0000 */
[----:B------:R-:W-:Y:S02]  /*52b0*/  UISETP.NE.AND UP0, UPT, UR36, URZ, UPT ;  /* 0x000000ff2400728c */ /* 0x000fe4000bf05270 */
[----:B------:R-:W-:Y:S01]  /*52c0*/  UISETP.NE.AND UP5, UPT, UR28, URZ, UPT ;  /* 0x000000ff1c00728c */ /* 0x000fe2000bfa5270 */
[----:B---3--:R-:W-:Y:S01]  /*52d0*/  R2UR UR9, R2 ;  /* 0x00000000020972ca */ /* 0x008fe200000e0000 */
[----:B------:R-:W-:-:S08]  /*52e0*/  IMAD.MOV.U32 R2, RZ, RZ, 0x2000 ;  /* 0x00002000ff027424 */ /* 0x000fd000078e00ff */
[----:B------:R-:W-:-:S04]  /*52f0*/  UIADD3 UR5, UPT, UPT, URZ, -UR7, URZ ;  /* 0x80000007ff057290 */ /* 0x000fc8000fffe0ff */
[----:B------:R-:W-:Y:S02]  /*5300*/  UIMAD UR5, UR5, UR26, URZ ;  /* 0x0000001a050572a4 */ /* 0x000fe4000f8e02ff */
[----:B------:R-:W-:-:S04]  /*5310*/  UIADD3 UR6, UPT, UPT, URZ, -UR9, URZ ;  /* 0x80000009ff067290 */ /* 0x000fc8000fffe0ff */
[----:B------:R-:W-:-:S03]  /*5320*/  UIMAD UR12, UR6, UR27, URZ ;  /* 0x0000001b060c72a4 */ /* 0x000fc6000f8e02ff */
[----:B------:R-:W-:Y:S01]  /*5330*/  UMOV UR6, URZ ;  /* 0x000000ff00067c82 */ /* 0x000fe20008000000 */
[----:B------:R-:W-:Y:S02]  /*5340*/  UIMAD.WIDE.U32 UR8, UR9, UR12, UR8 ;  /* 0x0000000c090872a5 */ /* 0x000fe4000f8e0008 */
[----:B------:R-:W-:-:S07]  /*5350*/  UIMAD.WIDE.U32 UR40, UR7, UR5, UR6 ;  /* 0x00000005072872a5 */ /* 0x000fce000f8e0006 */
[----:B------:R-:W-:Y:S01]  /*5360*/  UMOV UR40, UR41 ;  /* 0x0000002900287c82 */ /* 0x000fe20008000000 */
[----:B-1----:R-:W-:-:S05]  /*5370*/  UMOV UR41, UR9 ;  /* 0x0000000900297c82 */ /* 0x002fca0008000000 */
.L_x_94:
[----:B------:R-:W-:Y:S04]  /*5380*/  SHF.L.U32 R3, R8, 0x1f, RZ ;  /* 0x0000001f08037819 */ /* 0x000fe800000006ff */
[----:B------:R-:W1:Y:S02]  /*5390*/  SYNCS.PHASECHK.TRANS64.TRYWAIT P0, [UR24+0xe0], R3 ;  /* 0x0000e003ff0075a7 */ /* 0x000e640008001118 */
[----:B-12---:R-:W-:Y:S05]  /*53a0*/  @!P0 BRA `(.L_x_86) ;  /* 0x0000004c00b88947 */ /* 0x006fea0003800000 */
.L_x_171:
[----:B------:R-:W2:Y:S01]  /*53b0*/  LDS.128 R4, [UR24+0x120] ;  /* 0x00012018ff047984 */ /* 0x000ea20008000c00 */
[----:B------:R-:W-:Y:S01]  /*53c0*/  @!PT LDS RZ, [RZ] ;  /* 0x00000000fffff984 */ /* 0x000fe20000000800 */
[----:B------:R-:W-:Y:S01]  /*53d0*/  @!PT LDS RZ, [RZ] ;  /* 0x00000000fffff984 */ /* 0x000fe20000000800 */
[----:B------:R-:W-:Y:S01]  /*53e0*/  @!PT LDS RZ, [RZ] ;  /* 0x00000000fffff984 */ /* 0x000fe20000000800 */
[----:B------:R-:W-:Y:S01]  /*53f0*/  @!PT LDS RZ, [RZ] ;  /* 0x00000000fffff984 */ /* 0x000fe20000000800 */
[----:B------:R3:W-:Y:S06]  /*5400*/  MEMBAR.ALL.CTA ;  /* 0x0000000000007992 */ /* 0x0007ec0000008000 */
[----:B---3--:R-:W3:Y:S02]  /*5410*/  FENCE.VIEW.ASYNC.S ;  /* 0x00000000000073c6 */ /* 0x008ee40000000000 */
[----:B---3--:R-:W-:Y:S01]  /*5420*/  SYNCS.ARRIVE.TRANS64.RED.A1T0 RZ, [UR44], RZ ;  /* 0x000000ffffff79a7 */ /* 0x008fe2000810042c */
[----:B--2---:R-:W-:Y:S11]  /*5430*/  LOP3.LUT P0, RZ, R6, 0x1, RZ, 0xc0, !PT ;  /* 0x0000000106ff7812 */ /* 0x004ff6000780c0ff */
[----:B------:R-:W-:Y:S02]  /*5440*/  @!UPT UIADD3 URZ, UPT, UPT, URZ, URZ, URZ ;  /* 0x000000fffffff290 */ /* 0x000fe4000fffe0ff */
[----:B------:R-:W-:Y:S01]  /*5450*/  VOTEU.ANY UP0, P0 ;  /* 0x0000000000ff7886 */ /* 0x000fe20000000100 */
[----:B------:R-:W-:Y:S11]  /*5460*/  PLOP3.LUT P0, PT, PT, PT, UP0, 0x80, 0x8 ;  /* 0x000000000008781c */ /* 0x000ff60003f0f008 */
[----:B------:R-:W-:Y:S02]  /*5470*/  @!UPT UIADD3 URZ, UPT, UPT, URZ, URZ, URZ ;  /* 0x000000fffffff290 */ /* 0x000fe4000fffe0ff */
[----:B-1----:R-:W-:Y:S02]  /*5480*/  @P0 MOV R3, R4 ;  /* 0x0000000400030202 */ /* 0x002fe40000000f00 */
[----:B------:R-:W-:Y:S02]  /*5490*/  @P0 LOP3.LUT R0, R5, 0xffff, RZ, 0xc0, !PT ;  /* 0x0000ffff05000812 */ /* 0x000fe400078ec0ff */
[----:B------:R-:W-:Y:S02]  /*54a0*/  @P0 R2UR UR5, R3 ;  /* 0x00000000030502ca */ /* 0x000fe400000e0000 */
[----:B------:R-:W-:Y:S11]  /*54b0*/  @P0 R2UR UR4, R0 ;  /* 0x00000000000402ca */ /* 0x000ff600000e0000 */
[----:B------:R-:W-:Y:S02]  /*54c0*/  @UP0 UMOV UR16, UR5 ;  /* 0x0000000500100c82 */ /* 0x000fe40008000000 */
[----:B------:R-:W-:Y:S01]  /*54d0*/  @UP0 UMOV UR15, UR4 ;  /* 0x00000004000f0c82 */ /* 0x000fe20008000000 */
[----:B------:R-:W-:Y:S09]  /*54e0*/  UISETP.GE.AND UP0, UPT, UR39, 0x1, UPT ;  /* 0x000000012700788c */ /* 0x000ff2000bf06270 */
[----:B------:R-:W-:Y:S05]  /*54f0*/  BRA.U !UP0, `(.L_x_87) ;  /* 0x0000000108c07547 */ /* 0x000fea000b800000 */
[----:B------:R-:W-:Y:S02]  /*5500*/  UIMAD.WIDE.U32 UR8, UR15, UR35, URZ ;  /* 0x000000230f0872a5 */ /* 0x000fe4000f8e00ff */
[----:B------:R-:W-:Y:S02]  /*5510*/  UP2UR UR14, UPR, URZ, 0x4 ;  /* 0x00000004ff0e7883 */ /* 0x000fe40008000000 */
[----:B------:R-:W-:Y:S02]  /*5520*/  UISETP.NE.AND UP2, UPT, UR34, 0x1, UPT ;  /* 0x000000012200788c */ /* 0x000fe4000bf45270 */
[----:B------:R-:W-:Y:S02]  /*5530*/  UIMAD.WIDE.U32 UR10, UR16, UR32, URZ ;  /* 0x00000020100a72a5 */ /* 0x000fe4000f8e00ff */
[----:B------:R-:W-:Y:S02]  /*5540*/  USEL UR4, UR37, UR42, !UP2 ;  /* 0x0000002a25047287 */ /* 0x000fe4000d000000 */
[----:B------:R-:W-:Y:S02]  /*5550*/  UISETP.NE.AND UP0, UPT, UR17, 0x1, UPT ;  /* 0x000000011100788c */ /* 0x000fe4000bf05270 */
[----:B------:R-:W-:Y:S02]  /*5560*/  UP2UR UR23, UPR, URZ, 0x2 ;  /* 0x00000002ff177883 */ /* 0x000fe40008000000 */
[----:B------:R-:W-:Y:S02]  /*5570*/  UISETP.NE.AND UP1, UPT, UR39, 0x1, UPT ;  /* 0x000000012700788c */ /* 0x000fe4000bf25270 */
[----:B------:R-:W-:Y:S02]  /*5580*/  UIMAD.WIDE.U32 UR12, UR4, UR18, URZ ;  /* 0x00000012040c72a5 */ /* 0x000fe4000f8e00ff */
[----:B------:R-:W-:Y:S01]  /*5590*/  USEL UR7, UR38, UR43, !UP0 ;  /* 0x0000002b26077287 */ /* 0x000fe2000c000000 */
[----:B------:R-:W-:Y:S02]  /*55a0*/  UMOV UR5, UR9 ;  /* 0x0000000900057c82 */ /* 0x000fe40008000000 */
[----:B------:R-:W-:Y:S02]  /*55b0*/  USHF.R.U32.HI UR6, URZ, UR47, UR5 ;  /* 0x0000002fff067299 */ /* 0x000fe40008011605 */
[----:B------:R-:W-:Y:S02]  /*55c0*/  UIMAD.WIDE.U32 UR20, UR7, UR18, URZ ;  /* 0x00000012071472a5 */ /* 0x000fe4000f8e00ff */
[----:B------:R-:W-:Y:S02]  /*55d0*/  USEL UR6, UR15, UR6, !UP2 ;  /* 0x000000060f067287 */ /* 0x000fe4000d000000 */
[----:B------:R-:W-:Y:S01]  /*55e0*/  UISETP.NE.AND UP2, UPT, UR14, URZ, UPT ;  /* 0x000000ff0e00728c */ /* 0x000fe2000bf45270 */
[----:B------:R-:W-:Y:S01]  /*55f0*/  UMOV UR5, UR11 ;  /* 0x0000000b00057c82 */ /* 0x000fe20008000000 */
[----:B------:R-:W-:Y:S02]  /*5600*/  UIMAD.WIDE.U32 UR10, UR6, UR18, URZ ;  /* 0x00000012060a72a5 */ /* 0x000fe4000f8e00ff */
[----:B------:R-:W-:Y:S03]  /*5610*/  USHF.R.U32.HI UR8, URZ, UR33, UR5 ;  /* 0x00000021ff087299 */ /* 0x000fe60008011605 */
[----:B------:R-:W-:Y:S02]  /*5620*/  UMOV UR5, UR13 ;  /* 0x0000000d00057c82 */ /* 0x000fe40008000000 */
[----:B------:R-:W-:Y:S03]  /*5630*/  @UP1 USHF.R.U32.HI UR4, URZ, UR19, UR5 ;  /* 0x00000013ff041299 */ /* 0x000fe60008011605 */
[----:B------:R-:W-:Y:S01]  /*5640*/  UMOV UR5, UR21 ;  /* 0x0000001500057c82 */ /* 0x000fe20008000000 */
[----:B------:R-:W-:Y:S02]  /*5650*/  UIMAD UR4, UR39, UR4, URZ ;  /* 0x00000004270472a4 */ /* 0x000fe4000f8e02ff */
[----:B------:R-:W-:Y:S02]  /*5660*/  @UP1 USHF.R.U32.HI UR7, URZ, UR19, UR5 ;  /* 0x00000013ff071299 */ /* 0x000fe40008011605 */
[----:B------:R-:W-:Y:S02]  /*5670*/  USEL UR5, UR16, UR8, !UP0 ;  /* 0x0000000810057287 */ /* 0x000fe4000c000000 */
[----:B------:R-:W-:Y:S02]  /*5680*/  UIMAD UR8, UR39, UR7, URZ ;  /* 0x00000007270872a4 */ /* 0x000fe4000f8e02ff */
[----:B------:R-:W-:Y:S03]  /*5690*/  UISETP.GE.AND UP0, UPT, UR6, UR4, UPT ;  /* 0x000000040600728c */ /* 0x000fe6000bf06270 */
[----:B------:R-:W-:Y:S01]  /*56a0*/  UMOV UR4, UR11 ;  /* 0x0000000b00047c82 */ /* 0x000fe20008000000 */
[----:B------:R-:W-:Y:S02]  /*56b0*/  UISETP.GE.OR UP0, UPT, UR5, UR8, UP0 ;  /* 0x000000080500728c */ /* 0x000fe40008706670 */
[----:B------:R-:W-:Y:S02]  /*56c0*/  USHF.R.U32.HI UR4, URZ, UR19, UR4 ;  /* 0x00000013ff047299 */ /* 0x000fe40008011604 */
[----:B------:R-:W-:Y:S02]  /*56d0*/  UIMAD.WIDE.U32 UR8, UR5, UR18, URZ ;  /* 0x00000012050872a5 */ /* 0x000fe4000f8e00ff */
[----:B------:R-:W-:Y:S04]  /*56e0*/  USEL UR10, UR6, UR4, !UP1 ;  /* 0x00000004060a7287 */ /* 0x000fe8000c800000 */
[----:B------:R-:W-:Y:S01]  /*56f0*/  UIADD3 UR11, UPT, UPT, -UR10, URZ, URZ ;  /* 0x000000ff0a0b7290 */ /* 0x000fe2000fffe1ff */
[----:B------:R-:W-:Y:S02]  /*5700*/  @!UP0 UMOV UR4, UR9 ;  /* 0x0000000900048c82 */ /* 0x000fe40008000000 */
[----:B------:R-:W-:Y:S02]  /*5710*/  @!UP0 USHF.R.U32.HI UR4, URZ, UR19, UR4 ;  /* 0x00000013ff048299 */ /* 0x000fe40008011604 */
[----:B------:R-:W-:Y:S02]  /*5720*/  UIMAD UR8, UR39, UR11, UR6 ;  /* 0x0000000b270872a4 */ /* 0x000fe4000f8e0206 */
[----:B------:R-:W-:Y:S02]  /*5730*/  @!UP0 USEL UR4, UR5, UR4, !UP1 ;  /* 0x0000000405048287 */ /* 0x000fe4000c800000 */
[----:B------:R-:W-:Y:S02]  /*5740*/  UISETP.NE.AND UP1, UPT, UR23, URZ, UPT ;  /* 0x000000ff1700728c */ /* 0x000fe4000bf25270 */
[----:B------:R-:W-:Y:S02]  /*5750*/  @!UP0 UIMAD UR8, UR7, UR8, UR4 ;  /* 0x00000008070882a4 */ /* 0x000fe4000f8e0204 */
[----:B------:R-:W-:Y:S02]  /*5760*/  @!UP0 UIADD3 UR9, UPT, UPT, UR10, -UR4, URZ ;  /* 0x800000040a098290 */ /* 0x000fe4000fffe0ff */
[----:B------:R-:W-:Y:S02]  /*5770*/  UIADD3 UR4, UPT, UPT, -UR5, URZ, URZ ;  /* 0x000000ff05047290 */ /* 0x000fe4000fffe1ff */
[----:B------:R-:W-:Y:S02]  /*5780*/  UIADD3 UR7, UPT, UPT, -UR6, URZ, URZ ;  /* 0x000000ff06077290 */ /* 0x000fe4000fffe1ff */
[----:B------:R-:W-:Y:S02]  /*5790*/  @!UP0 UIMAD UR6, UR9, UR39, UR5 ;  /* 0x00000027090682a4 */ /* 0x000fe4000f8e0205 */
[----:B------:R-:W-:Y:S02]  /*57a0*/  UIMAD UR16, UR17, UR4, UR16 ;  /* 0x00000004111072a4 */ /* 0x000fe4000f8e0210 */
[----:B------:R-:W-:Y:S01]  /*57b0*/  UIMAD UR15, UR34, UR7, UR15 ;  /* 0x00000007220f72a4 */ /* 0x000fe2000f8e020f */
[----:B------:R-:W-:Y:S02]  /*57c0*/  @!UP0 UMOV UR5, UR8 ;  /* 0x0000000800058c82 */ /* 0x000fe40008000000 */
[----:B------:R-:W-:Y:S02]  /*57d0*/  UIMAD UR16, UR5, UR17, UR16 ;  /* 0x00000011051072a4 */ /* 0x000fe4000f8e0210 */
[----:B------:R-:W-:Y:S11]  /*57e0*/  UIMAD UR15, UR6, UR34, UR15 ;  /* 0x00000022060f72a4 */ /* 0x000ff6000f8e020f */
[----:B------:R-:W-:Y:S01]  /*57f0*/  @!UPT UIADD3 URZ, UPT, UPT, URZ, URZ, URZ ;  /* 0x000000fffffff290 */ /* 0x000fe2000fffe0ff */
.L_x_87:
[----:B------:R-:W1:Y:S01]  /*5800*/  @!UP3 LDCU.128 UR8, c[0x0][0xc10] ;  /* 0x00018200ff08b7ac */ /* 0x000e620008000c00 */
[----:B------:R-:W-:Y:S04]  /*5810*/  MOV R0, UR22 ;  /* 0x0000001600007c02 */ /* 0x000fe80008000f00 */
[----:B------:R-:W-:Y:S01]  /*5820*/  IABS R0, R0 ;  /* 0x0000000000007213 */ /* 0x000fe20000000000 */
[----:B------:R-:W2:Y:S01]  /*5830*/  @!UP3 LDCU UR5, c[0x0][0xc0c] ;  /* 0x00018180ff05b7ac */ /* 0x000ea20008000800 */
[----:B-1----:R-:W-:Y:S07]  /*5840*/  UIMAD.WIDE.U32 UR6, UR16, UR8, URZ ;  /* 0x00000008100672a5 */ /* 0x002fee000f8e00ff */
[----:B------:R-:W-:Y:S01]  /*5850*/  @!UP3 UMOV UR4, UR7 ;  /* 0x000000070004bc82 */ /* 0x000fe20008000000 */
[----:B--2---:R-:W-:Y:S02]  /*5860*/  @!UP3 UISETP.NE.AND UP0, UPT, UR5, 0x1, UPT ;  /* 0x000000010500b88c */ /* 0x004fe4000bf05270 */
[----:B------:R-:W-:Y:S02]  /*5870*/  @!UP3 USHF.R.U32.HI UR4, URZ, UR9, UR4 ;  /* 0x00000009ff04b299 */ /* 0x000fe40008011604 */
[----:B------:R-:W-:Y:S02]  /*5880*/  UIMAD.WIDE.U32 UR6, UR15, UR11, URZ ;  /* 0x0000000b0f0672a5 */ /* 0x000fe4000f8e00ff */
[----:B------:R-:W-:Y:S02]  /*5890*/  @!UP3 USEL UR8, UR16, UR4, !UP0 ;  /* 0x000000041008b287 */ /* 0x000fe4000c000000 */
[----:B------:R-:W-:Y:S03]  /*58a0*/  @!UP3 UISETP.NE.AND UP0, UPT, UR10, 0x1, UPT ;  /* 0x000000010a00b88c */ /* 0x000fe6000bf05270 */
[----:B------:R-:W-:Y:S02]  /*58b0*/  @!UP3 UMOV UR6, UR7 ;  /* 0x000000070006bc82 */ /* 0x000fe40008000000 */
[----:B------:R-:W1:Y:S02]  /*58c0*/  @!UP3 LDCU UR4, c[0x0][0xc20] ;  /* 0x00018400ff04b7ac */ /* 0x000e640008000800 */
[----:B-1----:R-:W-:Y:S04]  /*58d0*/  @!UP3 USHF.R.U32.HI UR6, URZ, UR4, UR6 ;  /* 0x00000004ff06b299 */ /* 0x002fe80008011606 */
[----:B------:R-:W-:Y:S04]  /*58e0*/  @!UP3 USEL UR6, UR15, UR6, !UP0 ;  /* 0x000000060f06b287 */ /* 0x000fe8000c000000 */
[----:B------:R-:W-:Y:S02]  /*58f0*/  @!UP3 UIADD3 UR4, UPT, UPT, -UR8, UR6, URZ ;  /* 0x000000060804b290 */ /* 0x000fe4000fffe1ff */
[----:B------:R-:W-:Y:S02]  /*5900*/  @!UP3 UIADD3 UR6, UPT, UPT, UR8, -UR6, URZ ;  /* 0x800000060806b290 */ /* 0x000fe4000fffe0ff */
[----:B------:R-:W-:Y:S02]  /*5910*/  @!UP3 UIMAD UR16, UR4, UR5, UR16 ;  /* 0x000000050410b2a4 */ /* 0x000fe4000f8e0210 */
[----:B------:R-:W-:Y:S01]  /*5920*/  @!UP3 UIMAD UR15, UR6, UR10, UR15 ;  /* 0x0000000a060fb2a4 */ /* 0x000fe2000f8e020f */
[----:B------:R-:W-:Y:S11]  /*5930*/  BRA.U UP2, `(.L_x_88) ;  /* 0x0000000102107547 */ /* 0x000ff6000b800000 */
[----:B------:R-:W-:Y:S04]  /*5940*/  MOV R3, UR54 ;  /* 0x0000003600037c02 */ /* 0x000fe80008000f00 */
[----:B------:R-:W-:Y:S04]  /*5950*/  SHF.L.U32 R12, R3, 0x1f, RZ ;  /* 0x0000001f030c7819 */ /* 0x000fe800000006ff */
[----:B------:R-:W1:Y:S02]  /*5960*/  SYNCS.PHASECHK.TRANS64.TRYWAIT P1, [UR24+0xd8], R12 ;  /* 0x0000d80cff0075a7 */ /* 0x000e640008021118 */
[----:B-1----:R-:W-:Y:S05]  /*5970*/  @!P1 BRA `(.L_x_89) ;  /* 0x00000048005c9947 */ /* 0x002fea0003800000 */
.L_x_88:
[----:B------:R-:W-:Y:S01]  /*5980*/  UISETP.NE.AND UP2, UPT, UR46, URZ, UPT ;  /* 0x000000ff2e00728c */ /* 0x000fe2000bf45270 */
[----:B------:R-:W-:Y:S01]  /*5990*/  R2UR UR4, R0 ;  /* 0x00000000000472ca */ /* 0x000fe200000e0000 */
[----:B------:R-:W-:Y:S11]  /*59a0*/  USHF.L.U32 UR11, UR29, 0x7, URZ ;  /* 0x000000071d0b7899 */ /* 0x000ff600080006ff */
[----:B------:R-:W-:Y:S01]  /*59b0*/  @!UPT UIADD3 URZ, UPT, UPT, URZ, URZ, URZ ;  /* 0x000000fffffff290 */ /* 0x000fe2000fffe0ff */
[----:B------:R-:W-:Y:S07]  /*59c0*/  UIMAD.WIDE.U32 UR6, UR41, UR4, URZ ;  /* 0x00000004290672a5 */ /* 0x000fee000f8e00ff */
[----:B------:R-:W-:Y:S02]  /*59d0*/  UMOV UR12, UR7 ;  /* 0x00000007000c7c82 */ /* 0x000fe40008000000 */
[----:B------:R-:W-:Y:S04]  /*59e0*/  UIMAD UR4, UR12, UR45, UR4 ;  /* 0x0000002d0c0472a4 */ /* 0x000fe8000f8e0204 */
[----:B------:R-:W-:Y:S11]  /*59f0*/  UISETP.GT.U32.AND UP0, UPT, UR27, UR4, UPT ;  /* 0x000000041b00728c */ /* 0x000ff6000bf04070 */
[----:B------:R-:W-:Y:S02]  /*5a00*/  @!UP0 UIADD3 UR4, UPT, UPT, UR4, -UR27, URZ ;  /* 0x8000001b04048290 */ /* 0x000fe4000fffe0ff */
[----:B------:R-:W-:Y:S02]  /*5a10*/  @!UP0 UIADD3 UR12, UPT, UPT, UR12, 0x1, URZ ;  /* 0x000000010c0c8890 */ /* 0x000fe4000fffe0ff */
[----:B------:R-:W-:Y:S02]  /*5a20*/  UISETP.GE.U32.AND UP0, UPT, UR4, UR27, UPT ;  /* 0x0000001b0400728c */ /* 0x000fe4000bf06070 */
[----:B------:R-:W-:Y:S09]  /*5a30*/  ULOP3.LUT UR4, UR22, UR28, URZ, 0x3c, !UPT ;  /* 0x0000001c16047292 */ /* 0x000ff2000f8e3cff */
[----:B------:R-:W-:Y:S02]  /*5a40*/  @UP0 UIADD3 UR12, UPT, UPT, UR12, 0x1, URZ ;  /* 0x000000010c0c0890 */ /* 0x000fe4000fffe0ff */
[----:B------:R-:W-:Y:S11]  /*5a50*/  UISETP.GE.AND UP0, UPT, UR4, URZ, UPT ;  /* 0x000000ff0400728c */ /* 0x000ff6000bf06270 */
[----:B------:R-:W-:Y:S02]  /*5a60*/  @!UP0 UIADD3 UR12, UPT, UPT, -UR12, URZ, URZ ;  /* 0x000000ff0c0c8290 */ /* 0x000fe4000fffe1ff */
[----:B------:R-:W-:Y:S06]  /*5a70*/  @!UP5 ULOP3.LUT UR12, URZ, UR28, URZ, 0x33, !UPT ;  /* 0x0000001cff0cd292 */ /* 0x000fec000f8e33ff */
[----:B------:R-:W-:Y:S05]  /*5a80*/  IMAD.U32 R0, RZ, RZ, UR12 ;  /* 0x0000000cff007e24 */ /* 0x000fea000f8e00ff */
[----:B------:R-:W-:Y:S04]  /*5a90*/  IABS R0, R0 ;  /* 0x0000000000007213 */ /* 0x000fe80000000000 */
[----:B------:R-:W-:Y:S01]  /*5aa0*/  R2UR UR4, R0 ;  /* 0x00000000000472ca */ /* 0x000fe200000e0000 */
[----:B------:R-:W-:Y:S05]  /*5ab0*/  IMAD.U32 R0, RZ, RZ, UR36 ;  /* 0x00000024ff007e24 */ /* 0x000fea000f8e00ff */
[----:B------:R-:W-:Y:S04]  /*5ac0*/  IABS R9, R0 ;  /* 0x0000000000097213 */ /* 0x000fe80000000000 */
[----:B------:R-:W2:Y:S03]  /*5ad0*/  I2F.RP R16, R9 ;  /* 0x0000000900107306 */ /* 0x000ea60000209400 */
[----:B------:R-:W-:Y:S07]  /*5ae0*/  UIMAD.WIDE.U32 UR6, UR40, UR4, URZ ;  /* 0x00000004280672a5 */ /* 0x000fee000f8e00ff */
[----:B------:R-:W-:Y:S02]  /*5af0*/  UMOV UR13, UR7 ;  /* 0x00000007000d7c82 */ /* 0x000fe40008000000 */
[----:B------:R-:W-:Y:S01]  /*5b00*/  UIADD3 UR5, UPT, UPT, -UR13, URZ, URZ ;  /* 0x000000ff0d057290 */ /* 0x000fe2000fffe1ff */
[----:B--2---:R-:W2:Y:S03]  /*5b10*/  MUFU.RCP R0, R16 ;  /* 0x0000001000007308 */ /* 0x004ea60000001000 */
[----:B------:R-:W-:Y:S04]  /*5b20*/  UIMAD UR4, UR26, UR5, UR4 ;  /* 0x000000051a0472a4 */ /* 0x000fe8000f8e0204 */
[----:B------:R-:W-:Y:S11]  /*5b30*/  UISETP.GT.U32.AND UP0, UPT, UR26, UR4, UPT ;  /* 0x000000041a00728c */ /* 0x000ff6000bf04070 */
[----:B------:R-:W-:Y:S01]  /*5b40*/  @!UP0 UIADD3 UR4, UPT, UPT, UR4, -UR26, URZ ;  /* 0x8000001a04048290 */ /* 0x000fe2000fffe0ff */
[----:B--2---:R-:W-:Y:S01]  /*5b50*/  VIADD R11, R0, 0xffffffe ;  /* 0x0ffffffe000b7836 */ /* 0x004fe20000000000 */
[----:B------:R-:W-:Y:S02]  /*5b60*/  @!UP0 UIADD3 UR13, UPT, UPT, UR13, 0x1, URZ ;  /* 0x000000010d0d8890 */ /* 0x000fe4000fffe0ff */
[----:B------:R-:W-:Y:S01]  /*5b70*/  UISETP.GE.U32.AND UP0, UPT, UR4, UR26, UPT ;  /* 0x0000001a0400728c */ /* 0x000fe2000bf06070 */
[----:B------:R-:W1:Y:S01]  /*5b80*/  F2I.FTZ.U32.TRUNC.NTZ R13, R11 ;  /* 0x0000000b000d7305 */ /* 0x000e62000021f000 */
[----:B------:R-:W-:Y:S09]  /*5b90*/  ULOP3.LUT UR4, UR12, UR46, URZ, 0x3c, !UPT ;  /* 0x0000002e0c047292 */ /* 0x000ff2000f8e3cff */
[----:B------:R-:W-:Y:S02]  /*5ba0*/  @UP0 UIADD3 UR13, UPT, UPT, UR13, 0x1, URZ ;  /* 0x000000010d0d0890 */ /* 0x000fe4000fffe0ff */
[----:B------:R-:W-:Y:S01]  /*5bb0*/  UISETP.GE.AND UP0, UPT, UR4, URZ, UPT ;  /* 0x000000ff0400728c */ /* 0x000fe2000bf06270 */
[----:B-1----:R-:W-:Y:S05]  /*5bc0*/  IADD3 R12, PT, PT, RZ, -R13, RZ ;  /* 0x8000000dff0c7210 */ /* 0x002fea0007ffe0ff */
[----:B------:R-:W-:Y:S02]  /*5bd0*/  IMAD R3, R12, R9, RZ ;  /* 0x000000090c037224 */ /* 0x000fe400078e02ff */
[----:B------:R-:W-:Y:S03]  /*5be0*/  IMAD.MOV.U32 R12, RZ, RZ, RZ ;  /* 0x000000ffff0c7224 */ /* 0x000fe600078e00ff */
[----:B------:R-:W-:Y:S02]  /*5bf0*/  @!UP0 UIADD3 UR13, UPT, UPT, -UR13, URZ, URZ ;  /* 0x000000ff0d0d8290 */ /* 0x000fe4000fffe1ff */
[----:B------:R-:W-:Y:S01]  /*5c00*/  @!UP2 ULOP3.LUT UR13, URZ, UR46, URZ, 0x33, !UPT ;  /* 0x0000002eff0da292 */ /* 0x000fe2000f8e33ff */
[----:B------:R-:W-:Y:S01]  /*5c10*/  IMAD.HI.U32 R13, R13, R3, R12 ;  /* 0x000000030d0d7227 */ /* 0x000fe200078e000c */
[----:B------:R-:W-:Y:S02]  /*5c20*/  UISETP.NE.AND UP2, UPT, UR36, URZ, UPT ;  /* 0x000000ff2400728c */ /* 0x000fe4000bf45270 */
[----:B------:R-:W-:Y:S02]  /*5c30*/  ULOP3.LUT UR4, UR13, UR36, URZ, 0x3c, !UPT ;  /* 0x000000240d047292 */ /* 0x000fe4000f8e3cff */
[----:B------:R-:W-:Y:S02]  /*5c40*/  IMAD.U32 R0, RZ, RZ, UR13 ;  /* 0x0000000dff007e24 */ /* 0x000fe4000f8e00ff */
[----:B------:R-:W-:Y:S02]  /*5c50*/  UISETP.GE.AND UP0, UPT, UR4, URZ, UPT ;  /* 0x000000ff0400728c */ /* 0x000fe4000bf06270 */
[----:B------:R-:W-:Y:S01]  /*5c60*/  UIADD3 UR4, UPT, UPT, -UR12, URZ, URZ ;  /* 0x000000ff0c047290 */ /* 0x000fe2000fffe1ff */
[----:B------:R-:W-:Y:S03]  /*5c70*/  IABS R0, R0 ;  /* 0x0000000000007213 */ /* 0x000fe60000000000 */
[----:B------:R-:W-:Y:S02]  /*5c80*/  UIMAD UR5, UR28, UR4, UR22 ;  /* 0x000000041c0572a4 */ /* 0x000fe4000f8e0216 */
[----:B------:R-:W-:Y:S01]  /*5c90*/  UIADD3 UR4, UPT, UPT, -UR13, URZ, URZ ;  /* 0x000000ff0d047290 */ /* 0x000fe2000fffe1ff */
[----:B------:R-:W-:Y:S01]  /*5ca0*/  IMAD.HI.U32 R13, R13, R0, RZ ;  /* 0x000000000d0d7227 */ /* 0x000fe200078e00ff */
[----:B------:R-:W-:Y:S02]  /*5cb0*/  USHF.L.U32 UR23, UR5, 0x6, URZ ;  /* 0x0000000605177899 */ /* 0x000fe400080006ff */
[----:B------:R-:W-:Y:S02]  /*5cc0*/  UIMAD UR12, UR46, UR4, UR12 ;  /* 0x000000042e0c72a4 */ /* 0x000fe4000f8e020c */
[----:B------:R-:W-:Y:S05]  /*5cd0*/  IADD3 R3, PT, PT, -R13, RZ, RZ ;  /* 0x000000ff0d037210 */ /* 0x000fea0007ffe1ff */
[C---:B------:R-:W-:Y:S05]  /*5ce0*/  IMAD R0, R9.reuse, R3, R0 ;  /* 0x0000000309007224 */ /* 0x040fea00078e0200 */
[----:B------:R-:W-:Y:S11]  /*5cf0*/  ISETP.GT.U32.AND P1, PT, R9, R0, PT ;  /* 0x000000000900720c */ /* 0x000ff60003f24070 */
[----:B------:R-:W-:Y:S02]  /*5d00*/  @!UPT UIADD3 URZ, UPT, UPT, URZ, URZ, URZ ;  /* 0x000000fffffff290 */ /* 0x000fe4000fffe0ff */
[----:B------:R-:W-:Y:S02]  /*5d10*/  @!P1 IMAD.IADD R0, R0, 0x1, -R9 ;  /* 0x0000000100009824 */ /* 0x000fe400078e0a09 */
[----:B------:R-:W-:Y:S01]  /*5d20*/  @!P1 VIADD R13, R13, 0x1 ;  /* 0x000000010d0d9836 */ /* 0x000fe20000000000 */
[----:B------:R-:W-:Y:S02]  /*5d30*/  ISETP.NE.U32.AND P1, PT, RZ, UR30, PT ;  /* 0x0000001eff007c0c */ /* 0x000fe4000bf25070 */
[----:B------:R-:W-:Y:S02]  /*5d40*/  ISETP.GE.U32.AND P2, PT, R0, R9, PT ;  /* 0x000000090000720c */ /* 0x000fe40003f46070 */
[----:B------:R-:W-:Y:S11]  /*5d50*/  ISETP.NE.AND.EX P1, PT, RZ, UR31, PT, P1 ;  /* 0x0000001fff007c0c */ /* 0x000ff6000bf25310 */
[----:B------:R-:W-:Y:S04]  /*5d60*/  @P2 IADD3 R13, PT, PT, R13, 0x1, RZ ;  /* 0x000000010d0d2810 */ /* 0x000fe80007ffe0ff */
[----:B------:R-:W-:Y:S11]  /*5d70*/  R2UR UR14, R13 ;  /* 0x000000000d0e72ca */ /* 0x000ff600000e0000 */
[----:B------:R-:W-:Y:S02]  /*5d80*/  @!UPT UIADD3 URZ, UPT, UPT, URZ, URZ, URZ ;  /* 0x000000fffffff290 */ /* 0x000fe4000fffe0ff */
[----:B------:R-:W-:Y:S02]  /*5d90*/  @!UP0 UIADD3 UR14, UPT, UPT, -UR14, URZ, URZ ;  /* 0x000000ff0e0e8290 */ /* 0x000fe4000fffe1ff */
[----:B------:R-:W-:Y:S04]  /*5da0*/  @!UP2 ULOP3.LUT UR14, URZ, UR36, URZ, 0x33, !UPT ;  /* 0x00000024ff0ea292 */ /* 0x000fe8000f8e33ff */
[----:B------:R-:W-:Y:S04]  /*5db0*/  UIADD3 UR6, UPT, UPT, -UR14, URZ, URZ ;  /* 0x000000ff0e067290 */ /* 0x000fe8000fffe1ff */
[----:B------:R-:W-:Y:S01]  /*5dc0*/  UIMAD UR13, UR36, UR6, UR13 ;  /* 0x00000006240d72a4 */ /* 0x000fe2000f8e020d */
[----:B------:R-:W-:Y:S11]  /*5dd0*/  BRA.U !UP4, `(.L_x_90) ;  /* 0x000000010c387547 */ /* 0x000ff6000b800000 */
[----:B------:R-:W-:Y:S01]  /*5de0*/  UPLOP3.LUT UP1, UPT, UPT, UPT, UP6, 0x80, 0x8 ;  /* 0x000000000008789c */ /* 0x000fe20003f2f060 */
[----:B------:R-:W-:Y:S01]  /*5df0*/  HFMA2 R0, -RZ, RZ, 0, 5.9604644775390625e-08 ;  /* 0x00000001ff007431 */ /* 0x000fe200000001ff */
[----:B------:R-:W1:Y:S01]  /*5e00*/  LDCU.64 UR8, c[0x0][0x358] ;  /* 0x00006b00ff0877ac */ /* 0x000e620008000a00 */
[----:B------:R-:W-:Y:S03]  /*5e10*/  IMAD.MOV.U32 R91, RZ, RZ, 0x1 ;  /* 0x00000001ff5b7424 */ /* 0x000fe600078e00ff */
[----:B------:R-:W-:Y:S05]  /*5e20*/  PLOP3.LUT P2, PT, PT, PT, UP1, 0x80, 0x8 ;  /* 0x000000000008781c */ /* 0x000fea0003f4f018 */
[----:B------:R-:W2:Y:S01]  /*5e30*/  @UP1 LDCU.64 UR4, c[0x0][0x988] ;  /* 0x00013100ff0417ac */ /* 0x000ea20008000a00 */
[----:B------:R-:W-:Y:S07]  /*5e40*/  @UP1 UIMAD UR6, UR50, UR30, URZ ;  /* 0x0000001e320612a4 */ /* 0x000fee000f8e02ff */
[----:B------:R-:W-:Y:S01]  /*5e50*/  @!P2 PRMT R91, R0, 0x7610, R91 ;  /* 0x00007610005ba816 */ /* 0x000fe2000000005b */
[----:B--2---:R-:W-:Y:S06]  /*5e60*/  @UP1 UIMAD.WIDE UR4, UR6, 0x4, UR4 ;  /* 0x00000004060418a5 */ /* 0x004fec000f8e0204 */
[----:B------:R-:W-:Y:S01]  /*5e70*/  IMAD.U32 R12, RZ, RZ, UR4 ;  /* 0x00000004ff0c7e24 */ /* 0x000fe2000f8e00ff */
[----:B------:R-:W-:Y:S04]  /*5e80*/  MOV R13, UR5 ;  /* 0x00000005000d7c02 */ /* 0x000fe80008000f00 */
[----:B------:R-:W2:Y:S01]  /*5e90*/  @!UP1 LDCU UR4, c[0x0][0x980] ;  /* 0x00013000ff0497ac */ /* 0x000ea20008000800 */
[----:B-1---5:R1:W5:Y:S02]  /*5ea0*/  @P2 LDG.E R41, desc[UR8][R12.64] ;  /* 0x000000080c292981 */ /* 0x022364000c1e1900 */
[----:B-12---:R-:W-:Y:S07]  /*5eb0*/  @!P2 IMAD.U32 R41, RZ, RZ, UR4 ;  /* 0x00000004ff29ae24 */ /* 0x006fee000f8e00ff */
.L_x_90:
[----:B-----5:R-:W-:Y:S01]  /*5ec0*/  @!P1 FSETP.EQ.AND P3, PT, R41, RZ, PT ;  /* 0x000000ff2900920b */ /* 0x020fe20003f62000 */
[----:B------:R-:W-:Y:S01]  /*5ed0*/  @!UPT UIADD3 URZ, UPT, UPT, URZ, URZ, URZ ;  /* 0x000000fffffff290 */ /* 0x000fe2000fffe0ff */
[----:B------:R-:W-:Y:S11]  /*5ee0*/  @!P1 BRA `(.L_x_91) ;  /* 0x0000000000149947 */ /* 0x000ff60003800000 */
[----:B------:R-:W-:Y:S02]  /*5ef0*/  LOP3.LUT P1, RZ, R91, 0xff, RZ, 0xc0, !PT ;  /* 0x000000ff5bff7812 */ /* 0x000fe4000782c0ff */
[----:B------:R-:W-:Y:S04]  /*5f00*/  PLOP3.LUT P3, PT, PT, PT, UP1, 0x80, 0x8 ;  /* 0x000000000008781c */ /* 0x000fe80003f6f018 */
[----:B------:R-:W-:Y:S07]  /*5f10*/  PLOP3.LUT P3, PT, P3, PT, PT, 0x8, 0x80 ;  /* 0x000000000080781c */ /* 0x000fee0001f6e170 */
[----:B------:R-:W-:Y:S11]  /*5f20*/  @P1 FSETP.EQ.AND P3, PT, R41, RZ, PT ;  /* 0x000000ff2900120b */ /* 0x000ff60003f62000 */
[----:B------:R-:W-:Y:S02]  /*5f30*/  @!UPT UIADD3 URZ, UPT, UPT, URZ, URZ, URZ ;  /* 0x000000fffffff290 */ /* 0x000fe4000fffe0ff */
.L_x_91:
[----:B------:R-:W-:Y:S01]  /*5f40*/  ULEA UR5, UR25, UR24, 0x3 ;  /* 0x0000001819057291 */ /* 0x000fe2000f8e18ff */
[----:B------:R-:W-:Y:S02]  /*5f50*/  SHF.L.U32 R3, R10, 0x1f, RZ ;  /* 0x0000001f0a037819 */ /* 0x000fe400000006ff */
[----:B------:R-:W-:Y:S04]  /*5f60*/  ELECT P2, URZ, PT ;  /* 0x0000000000ff782f */ /* 0x000fe80003840000 */
[----:B------:R-:W-:Y:S02]  /*5f70*/  PLOP3.LUT P2, PT, P3, P2, PT, 0xf2, 0x2f ;  /* 0x00000000002f781c */ /* 0x000fe40001f45e72 */
[----:B------:R-:W1:Y:S02]  /*5f80*/  SYNCS.PHASECHK.TRANS64.TRYWAIT P1, [UR5+0xb8], R3 ;  /* 0x0000b803ff0075a7 */ /* 0x000e640008021105 */
[----:B-1----:R-:W-:Y:S09]  /*5f90*/  @!P1 BRA `(.L_x_92) ;  /* 0x0000004000ec9947 */ /* 0x002ff20003800000 */
.L_x_174:
[----:B------:R-:W2:Y:S01]  /*5fa0*/  S2UR UR29, SR_CgaCtaId ;  /* 0x00000000001d79c3 */ /* 0x000ea20000008800 */
[----:B------:R-:W-:Y:S01]  /*5fb0*/  VOTEU.ALL UP0, P2 ;  /* 0x0000000000ff7886 */ /* 0x000fe20001000000 */
[----:B------:R-:W-:Y:S01]  /*5fc0*/  @!P2 IADD3 R9, P1, PT, R14, 0x680, RZ ;  /* 0x000006800e09a810 */ /* 0x000fe20007f3e0ff */
[----:B------:R-:W-:Y:S01]  /*5fd0*/  UIADD3 UR6, UPT, UPT, UR25, 0x1, URZ ;  /* 0x0000000119067890 */ /* 0x000fe2000fffe0ff */
[----:B------:R-:W-:Y:S02]  /*5fe0*/  UMOV UR48, 0x0 ;  /* 0x0000000000307882 */ /* 0x000fe40000000000 */
[----:B------:R-:W-:Y:S01]  /*5ff0*/  @!UP0 ULEA UR4, UR25, UR24, 0xd ;  /* 0x0000001819048291 */ /* 0x000fe2000f8e68ff */
[----:B-1----:R-:W-:Y:S01]  /*6000*/  @!P2 IMAD.X R0, RZ, RZ, R15, P1 ;  /* 0x000000ffff00a224 */ /* 0x002fe200008e060f */
[----:B------:R-:W-:Y:S01]  /*6010*/  @!P2 R2UR UR7, R9 ;  /* 0x000000000907a2ca */ /* 0x000fe200000e0000 */
[----:B------:R-:W-:Y:S01]  /*6020*/  UMOV UR49, 0x10000000 ;  /* 0x1000000000317882 */ /* 0x000fe20000000000 */
[----:B------:R-:W-:Y:S02]  /*6030*/  @!UP0 UIADD3 UR8, UPT, UPT, UR4, 0x200, URZ ;  /* 0x0000020004088890 */ /* 0x000fe4000fffe0ff */
[----:B------:R-:W-:Y:S01]  /*6040*/  UISETP.NE.AND UP0, UPT, UR6, 0x3, UPT ;  /* 0x000000030600788c */ /* 0x000fe2000bf05270 */
[----:B------:R-:W-:Y:S01]  /*6050*/  @!P2 R2UR UR4, R0 ;  /* 0x000000000004a2ca */ /* 0x000fe200000e0000 */
[----:B------:R-:W-:Y:S02]  /*6060*/  @!P2 IMAD.MOV.U32 R0, RZ, RZ, 0x2000 ;  /* 0x00002000ff00a424 */ /* 0x000fe400078e00ff */
[----:B------:R-:W-:Y:S02]  /*6070*/  USEL UR6, UR6, URZ, UP0 ;  /* 0x000000ff06067287 */ /* 0x000fe40008000000 */
[----:B------:R-:W-:Y:S02]  /*6080*/  USEL UR22, URZ, 0x1, UP0 ;  /* 0x00000001ff167887 */ /* 0x000fe40008000000 */
[----:B------:R-:W-:Y:S01]  /*6090*/  VOTEU.ALL UP0, P2 ;  /* 0x0000000000ff7886 */ /* 0x000fe20001000000 */
[----:B------:R-:W-:Y:S03]  /*60a0*/  IMAD.U32 R12, RZ, RZ, UR7 ;  /* 0x00000007ff0c7e24 */ /* 0x000fe6000f8e00ff */
[----:B------:R-:W-:Y:S01]  /*60b0*/  LOP3.LUT R10, R10, UR22, RZ, 0x3c, !PT ;  /* 0x000000160a0a7c12 */ /* 0x000fe2000f8e3cff */
[----:B------:R-:W-:Y:S01]  /*60c0*/  @!UP0 UMOV UR10, UR23 ;  /* 0x00000017000a8c82 */ /* 0x000fe20008000000 */
[----:B------:R-:W-:Y:S01]  /*60d0*/  IMAD.U32 R13, RZ, RZ, UR4 ;  /* 0x00000004ff0d7e24 */ /* 0x000fe2000f8e00ff */
[----:B------:R-:W-:Y:S01]  /*60e0*/  @!P2 R2UR UR20, R12 ;  /* 0x000000000c14a2ca */ /* 0x000fe200000e0000 */
[----:B------:R-:W-:Y:S01]  /*60f0*/  UIADD3 UR4, UPT, UPT, UR5, 0xa0, URZ ;  /* 0x000000a005047890 */ /* 0x000fe2000fffe0ff */
[----:B------:R-:W-:Y:S02]  /*6100*/  SHF.L.U32 R3, R10, 0x1f, RZ ;  /* 0x0000001f0a037819 */ /* 0x000fe400000006ff */
[----:B------:R-:W-:Y:S01]  /*6110*/  @!P2 R2UR UR21, R13 ;  /* 0x000000000d15a2ca */ /* 0x000fe200000e0000 */
[----:B--2---:R-:W-:Y:S03]  /*6120*/  UPRMT UR7, UR29, 0x654, UR4 ;  /* 0x000006541d077896 */ /* 0x004fe60008000004 */
[----:B------:R-:W-:Y:S01]  /*6130*/  @!UP0 UMOV UR9, UR4 ;  /* 0x0000000400098c82 */ /* 0x000fe20008000000 */
[----:B------:R-:W-:Y:S08]  /*6140*/  ULEA UR4, UR6, UR24, 0x3 ;  /* 0x0000001806047291 */ /* 0x000ff0000f8e18ff */
[----:B------:R1:W-:Y:S01]  /*6150*/  @!UP0 UTMALDG.5D [UR8], [UR20], desc[UR48] ;  /* 0x00003008140085b4 */ /* 0x0003e20008021000 */
[----:B------:R2:W-:Y:S01]  /*6160*/  @!P2 SYNCS.ARRIVE.TRANS64.RED.A0TR RZ, [UR5+0xa0], R0 ;  /* 0x0000a000ffffa9a7 */ /* 0x0005e20008300405 */
[----:B------:R-:W-:Y:S01]  /*6170*/  SYNCS.ARRIVE.TRANS64.RED.A1T0 RZ, [UR7], RZ ;  /* 0x000000ffffff79a7 */ /* 0x000fe20008100407 */
[----:B--2---:R-:W-:Y:S01]  /*6180*/  @P0 SHF.R.U32.HI R0, RZ, 0x10, R5 ;  /* 0x00000010ff000819 */ /* 0x004fe20000011605 */
[----:B------:R-:W2:Y:S03]  /*6190*/  SYNCS.PHASECHK.TRANS64.TRYWAIT P1, [UR4+0xb8], R3 ;  /* 0x0000b803ff0075a7 */ /* 0x000ea60008021104 */
[----:B------:R-:W-:Y:S01]  /*61a0*/  @P0 R2UR UR50, R0 ;  /* 0x00000000003202ca */ /* 0x000fe200000e0000 */
[----:B------:R-:W-:Y:S03]  /*61b0*/  @!UPT UIADD3 URZ, UPT, UPT, URZ, URZ, URZ ;  /* 0x000000fffffff290 */ /* 0x000fe6000fffe0ff */
[----:B-12---:R-:W-:Y:S11]  /*61c0*/  @!P1 BRA `(.L_x_93) ;  /* 0x0000004000789947 */ /* 0x006ff60003800000 */
.L_x_176:
[----:B------:R-:W2:Y:S01]  /*61d0*/  S2UR UR48, SR_CgaCtaId ;  /* 0x00000000003079c3 */ /* 0x000ea20000008800 */
[----:B------:R-:W-:Y:S01]  /*61e0*/  UPLOP3.LUT UP2, UPT, UPT, UPT, UPT, 0x80, 0x8 ;  /* 0x000000000008789c */ /* 0x000fe20003f4f070 */
[----:B-1----:R-:W-:Y:S01]  /*61f0*/  @!P2 IADD3 R3, P0, PT, R14, 0x680, RZ ;  /* 0x000006800e03a810 */ /* 0x002fe20007f1e0ff */
[----:B------:R-:W-:Y:S01]  /*6200*/  UMOV UR22, 0x0 ;  /* 0x0000000000167882 */ /* 0x000fe20000000000 */
[----:B------:R-:W-:Y:S01]  /*6210*/  VOTEU.ALL UP0, P2 ;  /* 0x0000000000ff7886 */ /* 0x000fe20001000000 */
[----:B------:R-:W-:Y:S02]  /*6220*/  R2UR UR29, R96 ;  /* 0x00000000601d72ca */ /* 0x000fe400000e0000 */
[----:B------:R-:W-:Y:S01]  /*6230*/  @!P2 IMAD.X R0, RZ, RZ, R15, P0 ;  /* 0x000000ffff00a224 */ /* 0x000fe200000e060f */
[----:B------:R-:W-:Y:S01]  /*6240*/  R2UR UR21, R97 ;  /* 0x00000000611572ca */ /* 0x000fe200000e0000 */
[----:B------:R-:W-:Y:S01]  /*6250*/  @!UP0 ULEA UR5, UR6, UR24, 0xd ;  /* 0x0000001806058291 */ /* 0x000fe2000f8e68ff */
[----:B------:R-:W-:Y:S01]  /*6260*/  LOP3.LUT P0, RZ, R6, 0x1, RZ, 0xc0, !PT ;  /* 0x0000000106ff7812 */ /* 0x000fe2000780c0ff */
[----:B------:R-:W-:Y:S01]  /*6270*/  UIADD3 UR6, UPT, UPT, UR6, 0x1, URZ ;  /* 0x0000000106067890 */ /* 0x000fe2000fffe0ff */
[----:B------:R-:W-:Y:S01]  /*6280*/  LOP3.LUT R8, R8, 0x1, RZ, 0x3c, !PT ;  /* 0x0000000108087812 */ /* 0x000fe200078e3cff */
[----:B------:R-:W-:Y:S02]  /*6290*/  @!UP0 UIADD3 UR10, UPT, UPT, UR23, 0x20, URZ ;  /* 0x00000020170a8890 */ /* 0x000fe4000fffe0ff */
[----:B------:R-:W-:Y:S01]  /*62a0*/  @!UP0 UIADD3 UR8, UPT, UPT, UR5, 0x200, URZ ;  /* 0x0000020005088890 */ /* 0x000fe2000fffe0ff */
[----:B------:R-:W-:Y:S01]  /*62b0*/  @!P2 R2UR UR5, R0 ;  /* 0x000000000005a2ca */ /* 0x000fe200000e0000 */
[----:B------:R-:W-:Y:S01]  /*62c0*/  UISETP.NE.AND UP0, UPT, UR6, 0x3, UPT ;  /* 0x000000030600788c */ /* 0x000fe2000bf05270 */
[----:B------:R-:W-:Y:S03]  /*62d0*/  UMOV UR23, 0x10000000 ;  /* 0x1000000000177882 */ /* 0x000fe60000000000 */
[----:B------:R-:W-:Y:S01]  /*62e0*/  USEL UR25, UR6, URZ, UP0 ;  /* 0x000000ff06197287 */ /* 0x000fe20008000000 */
[----:B------:R-:W-:Y:S01]  /*62f0*/  @!P2 R2UR UR6, R3 ;  /* 0x000000000306a2ca */ /* 0x000fe200000e0000 */
[----:B------:R-:W-:Y:S02]  /*6300*/  USEL UR20, URZ, 0x1, UP0 ;  /* 0x00000001ff147887 */ /* 0x000fe40008000000 */
[----:B------:R-:W-:Y:S04]  /*6310*/  VOTEU.ALL UP0, P2 ;  /* 0x0000000000ff7886 */ /* 0x000fe80001000000 */
[----:B------:R-:W-:Y:S01]  /*6320*/  IMAD.U32 R13, RZ, RZ, UR5 ;  /* 0x00000005ff0d7e24 */ /* 0x000fe2000f8e00ff */
[----:B------:R-:W-:Y:S01]  /*6330*/  UIADD3 UR5, UPT, UPT, UR4, 0xa0, URZ ;  /* 0x000000a004057890 */ /* 0x000fe2000fffe0ff */
[----:B------:R-:W-:Y:S03]  /*6340*/  LOP3.LUT R10, R10, UR20, RZ, 0x3c, !PT ;  /* 0x000000140a0a7c12 */ /* 0x000fe6000f8e3cff */
[----:B------:R-:W-:Y:S01]  /*6350*/  @!P2 R2UR UR7, R13 ;  /* 0x000000000d07a2ca */ /* 0x000fe200000e0000 */
[----:B------:R-:W-:Y:S02]  /*6360*/  IMAD.U32 R12, RZ, RZ, UR6 ;  /* 0x00000006ff0c7e24 */ /* 0x000fe4000f8e00ff */
[----:B------:R-:W-:Y:S01]  /*6370*/  @!UP0 UMOV UR9, UR5 ;  /* 0x0000000500098c82 */ /* 0x000fe20008000000 */
[----:B--2---:R-:W-:Y:S02]  /*6380*/  UPRMT UR5, UR48, 0x654, UR5 ;  /* 0x0000065430057896 */ /* 0x004fe40008000005 */
[----:B------:R-:W-:Y:S11]  /*6390*/  @!P2 R2UR UR6, R12 ;  /* 0x000000000c06a2ca */ /* 0x000ff600000e0000 */
[----:B------:R-:W-:Y:S02]  /*63a0*/  @!UPT UIADD3 URZ, UPT, UPT, URZ, URZ, URZ ;  /* 0x000000fffffff290 */ /* 0x000fe4000fffe0ff */
[----:B------:R1:W-:Y:S01]  /*63b0*/  @!UP0 UTMALDG.5D [UR8], [UR6], desc[UR22] ;  /* 0x00001608060085b4 */ /* 0x0003e20008021000 */
[----:B------:R2:W-:Y:S01]  /*63c0*/  @!P2 SYNCS.ARRIVE.TRANS64.RED.A0TR RZ, [UR4+0xa0], R2 ;  /* 0x0000a002ffffa9a7 */ /* 0x0005e20008300404 */
[----:B------:R-:W-:Y:S01]  /*63d0*/  SYNCS.ARRIVE.TRANS64.RED.A1T0 RZ, [UR5], RZ ;  /* 0x000000ffffff79a7 */ /* 0x000fe20008100405 */
[----:B-1----:R-:W-:Y:S02]  /*63e0*/  UIADD3 UR22, UPT, UPT, UR15, UR29, URZ ;  /* 0x0000001d0f167290 */ /* 0x002fe4000fffe0ff */
[----:B------:R-:W-:Y:S01]  /*63f0*/  UIADD3 UR29, UPT, UPT, UR16, UR21, URZ ;  /* 0x00000015101d7290 */ /* 0x000fe2000fffe0ff */
[----:B------:R-:W-:Y:S11]  /*6400*/  @P0 BRA `(.L_x_94) ;  /* 0xffffffec00dc0947 */ /* 0x000ff6000383ffff */
[----:B------:R-:W-:Y:S01]  /*6410*/  UIADD3 UR24, UPT, UPT, UR24, 0xb8, URZ ;  /* 0x000000b818187890 */ /* 0x000fe2000fffe0ff */
[----:B------:R-:W-:-:S03]  /*6420*/  SHF.L.U32 R3, R10, 0x1f, RZ ;  /* 0x0000001f0a037819 */ /* 0x000fc600000006ff */
[----:B------:R-:W-:-:S09]  /*6430*/  ULEA UR4, UR25, UR24, 0x3 ;  /* 0x0000001819047291 */ /* 0x000fd2000f8e18ff */
[----:B------:R-:W1:Y:S02]  /*6440*/  SYNCS.PHASECHK.TRANS64.TRYWAIT P0, [UR4], R3 ;  /* 0x00000003ff0075a7 */ /* 0x000e640008001104 */
[----:B-1----:R-:W-:Y:S05]  /*6450*/  @!P0 BRA `(.L_x_95) ;  /* 0x0000003c00ec8947 */ /* 0x002fea0003800000 */
.L_x_178:
[----:B------:R-:W-:-:S04]  /*6460*/  UIADD3 UR4, UPT, UPT, UR25, 0x1, URZ ;  /* 0x0000000119047890 */ /* 0x000fc8000fffe0ff */
[----:B------:R-:W-:-:S04]  /*6470*/  UISETP.NE.AND UP0, UPT, UR4, 0x3, UPT ;  /* 0x000000030400788c */ /* 0x000fc8000bf05270 */
[----:B------:R-:W-:Y:S02]  /*6480*/  USEL UR6, URZ, 0x1, UP0 ;  /* 0x00000001ff067887 */ /* 0x000fe40008000000 */
[----:B------:R-:W-:-:S04]  /*6490*/  USEL UR4, UR4, URZ, UP0 ;  /* 0x000000ff04047287 */ /* 0x000fc80008000000 */
[----:B------:R-:W-:Y:S01]  /*64a0*/  ULEA UR5, UR4, UR24, 0x3 ;  /* 0x0000001804057291 */ /* 0x000fe2000f8e18ff */
[----:B------:R-:W-:-:S04]  /*64b0*/  LOP3.LUT R10, R10, UR6, RZ, 0x3c, !PT ;  /* 0x000000060a0a7c12 */ /* 0x000fc8000f8e3cff */
[----:B-1----:R-:W-:-:S04]  /*64c0*/  SHF.L.U32 R3, R10, 0x1f, RZ ;  /* 0x0000001f0a037819 */ /* 0x002fc800000006ff */
[----:B------:R-:W1:Y:S02]  /*64d0*/  SYNCS.PHASECHK.TRANS64.TRYWAIT P0, [UR5], R3 ;  /* 0x00000003ff0075a7 */ /* 0x000e640008001105 */
[----:B-1----:R-:W-:Y:S05]  /*64e0*/  @!P0 BRA `(.L_x_96) ;  /* 0x0000003c00e08947 */ /* 0x002fea0003800000 */
.L_x_180:
[----:B------:R-:W-:-:S04]  /*64f0*/  UIADD3 UR4, UPT, UPT, UR4, 0x1, URZ ;  /* 0x0000000104047890 */ /* 0x000fc8000fffe0ff */
[----:B------:R-:W-:-:S04]  /*6500*/  UISETP.NE.AND UP0, UPT, UR4, 0x3, UPT ;  /* 0x000000030400788c */ /* 0x000fc8000bf05270 */
[----:B------:R-:W-:Y:S02]  /*6510*/  USEL UR5, URZ, 0x1, UP0 ;  /* 0x00000001ff057887 */ /* 0x000fe40008000000 */
[----:B------:R-:W-:-:S04]  /*6520*/  USEL UR4, UR4, URZ, UP0 ;  /* 0x000000ff04047287 */ /* 0x000fc80008000000 */
[----:B------:R-:W-:Y:S01]  /*6530*/  ULEA UR4, UR4, UR24, 0x3 ;  /* 0x0000001804047291 */ /* 0x000fe2000f8e18ff */
[----:B-1----:R-:W-:-:S04]  /*6540*/  LOP3.LUT R3, R10, UR5, RZ, 0x3c, !PT ;  /* 0x000000050a037c12 */ /* 0x002fc8000f8e3cff */
[----:B------:R-:W-:Y:S01]  /*6550*/  SHF.L.U32 R3, R3, 0x1f, RZ ;  /* 0x0000001f03037819 */ /* 0x000fe200000006ff */
[----:B------:R-:W-:-:S07]  /*6560*/  IMAD.U32 R0, RZ, RZ, UR4 ;  /* 0x00000004ff007e24 */ /* 0x000fce000f8e00ff */
.L_x_97:
[----:B-1----:R1:W3:Y:S02]  /*6570*/  SYNCS.PHASECHK.TRANS64.TRYWAIT P0, [R0+URZ], R3 ;  /* 0x00000003000075a7 */ /* 0x0022e400080011ff */
[----:B---3--:R-:W-:Y:S05]  /*6580*/  @!P0 NANOSLEEP.SYNCS 0x989680 ;  /* 0x009896800000895d */ /* 0x008fea0003900000 */
[----:B------:R-:W3:Y:S02]  /*6590*/  @!P0 SYNCS.PHASECHK.TRANS64 P0, [R0+URZ], R3 ;  /* 0x00000003000085a7 */ /* 0x000ee400080010ff */
[----:B---3--:R-:W-:Y:S05]  /*65a0*/  @P0 EXIT ;  /* 0x000000000000094d */ /* 0x008fea0003800000 */
[----:B------:R-:W-:Y:S05]  /*65b0*/  BRA `(.L_x_97) ;  /* 0xfffffffc00ec7947 */ /* 0x000fea000383ffff */
.L_x_85:
[----:B------:R-:W-:-:S06]  /*65c0*/  UISETP.GE.AND UP0, UPT, UR18, 0x4, UPT ;  /* 0x000000041200788c */ /* 0x000fcc000bf06270 */
[----:B------:R-:W-:-:S13]  /*65d0*/  PLOP3.LUT P0, PT, PT, PT, UP0, 0x80, 0x8 ;  /* 0x000000000008781c */ /* 0x000fda0003f0f008 */
[----:B-1----:R-:W-:Y:S05]  /*65e0*/  @!P0 EXIT ;  /* 0x000000000000894d */ /* 0x002fea0003800000 */
[----:B------:R-:W1:Y:S08]  /*65f0*/  S2UR UR4, SR_CgaCtaId ;  /* 0x00000000000479c3 */ /* 0x000e700000008800 */
[----:B------:R-:W-:Y:S01]  /*6600*/  BAR.SYNC.DEFER_BLOCKING 0x6, 0xa0 ;  /* 0x0182800000007b1d */ /* 0x000fe20000010000 */
[C---:B------:R-:W-:Y:S01]  /*6610*/  IMAD.SHL.U32 R5, R99.reuse, 0x20, RZ ;  /* 0x0000002063057824 */ /* 0x040fe200078e00ff */
[C---:B------:R-:W-:Y:S01]  /*6620*/  LOP3.LUT R100, R99.reuse, 0x2, RZ, 0xc0, !PT ;  /* 0x0000000263647812 */ /* 0x040fe200078ec0ff */
[C---:B------:R-:W-:Y:S01]  /*6630*/  IMAD.SHL.U32 R102, R99.reuse, 0x4, RZ ;  /* 0x0000000463667824 */ /* 0x040fe200078e00ff */
[C---:B------:R-:W-:Y:S01]  /*6640*/  LOP3.LUT R90, R99.reuse, 0x60, RZ, 0xc0, !PT ;  /* 0x00000060635a7812 */ /* 0x040fe200078ec0ff */
[----:B------:R-:W-:Y:S01]  /*6650*/  IMAD.U32 R37, R99, 0x10000, RZ ;  /* 0x0001000063257824 */ /* 0x000fe200078e00ff */
[----:B------:R-:W-:-:S02]  /*6660*/  UMOV UR52, 0x400 ;  /* 0x0000040000347882 */ /* 0x000fc40000000000 */
[----:B------:R-:W2:Y:S01]  /*6670*/  LDC.64 R78, c[0x0][0x9b0] ;  /* 0x00026c00ff4e7b82 */ /* 0x000ea20000000a00 */
[----:B------:R-:W3:Y:S01]  /*6680*/  LDCU.64 UR6, c[0x0][0x988] ;  /* 0x00013100ff0677ac */ /* 0x000ee20008000a00 */
[----:B------:R-:W-:Y:S01]  /*6690*/  LOP3.LUT R7, R5, 0xc0, RZ, 0xc0, !PT ;  /* 0x000000c005077812 */ /* 0x000fe200078ec0ff */
[----:B------:R-:W-:Y:S01]  /*66a0*/  IMAD.MOV.U32 R36, RZ, RZ, RZ ;  /* 0x000000ffff247224 */ /* 0x000fe200078e00ff */
[----:B------:R-:W-:Y:S01]  /*66b0*/  LOP3.LUT R99, R99, 0x4, RZ, 0xc0, !PT ;  /* 0x0000000463637812 */ /* 0x000fe200078ec0ff */
[----:B------:R-:W-:Y:S01]  /*66c0*/  USHF.R.S32.HI UR56, URZ, 0x1f, UR5 ;  /* 0x0000001fff387899 */ /* 0x000fe20008011405 */
[----:B------:R-:W-:Y:S02]  /*66d0*/  LOP3.LUT R102, R7, 0x18, R102, 0xf8, !PT ;  /* 0x0000001807667812 */ /* 0x000fe400078ef866 */
[----:B------:R-:W-:Y:S01]  /*66e0*/  CS2R R88, SRZ ;  /* 0x0000000000587805 */ /* 0x000fe2000001ff00 */
[----:B------:R-:W4:Y:S01]  /*66f0*/  LDC.64 R76, c[0x0][0x9a8] ;  /* 0x00026a00ff4c7b82 */ /* 0x000f220000000a00 */
[----:B------:R-:W-:Y:S01]  /*6700*/  IADD3 R101, PT, PT, -R99, 0x2, RZ ;  /* 0x0000000263657810 */ /* 0x000fe20007ffe1ff */
[----:B------:R-:W-:Y:S01]  /*6710*/  ULEA.HI UR56, UR56, UR5, URZ, 0x6 ;  /* 0x0000000538387291 */ /* 0x000fe2000f8f30ff */
[----:B------:R-:W-:Y:S01]  /*6720*/  LOP3.LUT R102, R102, 0xf20, R5, 0xf8, !PT ;  /* 0x00000f2066667812 */ /* 0x000fe200078ef805 */
[----:B------:R-:W-:Y:S01]  /*6730*/  IMAD.MOV R100, RZ, RZ, -R100 ;  /* 0x000000ffff647224 */ /* 0x000fe200078e0a64 */
[----:B------:R-:W-:Y:S01]  /*6740*/  LOP3.LUT R37, R37, 0x600000, RZ, 0xc0, !PT ;  /* 0x0060000025257812 */ /* 0x000fe200078ec0ff */
[----:B------:R-:W-:Y:S01]  /*6750*/  IMAD.MOV R99, RZ, RZ, -R99 ;  /* 0x000000ffff637224 */ /* 0x000fe200078e0a63 */
[----:B------:R-:W-:Y:S01]  /*6760*/  UMOV UR58, 0x1 ;  /* 0x00000001003a7882 */ /* 0x000fe20000000000 */
[----:B-1----:R-:W-:Y:S01]  /*6770*/  ULEA UR52, UR4, UR52, 0x18 ;  /* 0x0000003404347291 */ /* 0x002fe2000f8ec0ff */
[----:B------:R-:W-:Y:S01]  /*6780*/  IMAD.SHL.U32 R101, R101, 0x10, RZ ;  /* 0x0000001065657824 */ /* 0x000fe200078e00ff */
[----:B------:R-:W1:Y:S01]  /*6790*/  LDCU UR4, c[0x0][0x370] ;  /* 0x00006e00ff0477ac */ /* 0x000e620008000800 */
[----:B---3--:R-:W-:-:S02]  /*67a0*/  IMAD.U32 R94, RZ, RZ, UR6 ;  /* 0x00000006ff5e7e24 */ /* 0x008fc4000f8e00ff */
[----:B------:R-:W-:Y:S01]  /*67b0*/  IMAD.U32 R93, RZ, RZ, UR7 ;  /* 0x00000007ff5d7e24 */ /* 0x000fe2000f8e00ff */
[----:B------:R-:W-:Y:S01]  /*67c0*/  UMOV UR53, URZ ;  /* 0x000000ff00357c82 */ /* 0x000fe20008000000 */
[----:B------:R-:W3:Y:S02]  /*67d0*/  LDCU UR48, c[0x0][0xc0c] ;  /* 0x00018180ff3077ac */ /* 0x000ee40008000800 */
[----:B------:R-:W3:Y:S01]  /*67e0*/  LDS R2, [UR52+0x130] ;  /* 0x00013034ff027984 */ /* 0x000ee20008000800 */
[----:B------:R-:W2:Y:S01]  /*67f0*/  LDCU UR38, c[0x0][0xc30] ;  /* 0x00018600ff2677ac */ /* 0x000ea20008000800 */
[----:B------:R-:W2:Y:S01]  /*6800*/  LDCU.64 UR46, c[0x0][0xc28] ;  /* 0x00018500ff2e77ac */ /* 0x000ea20008000a00 */
[----:B------:R-:W2:Y:S01]  /*6810*/  LDCU.128 UR60, c[0x0][0xc10] ;  /* 0x00018200ff3c77ac */ /* 0x000ea20008000c00 */
[----:B-1----:R-:W-:Y:S01]  /*6820*/  IMAD.U32 R95, RZ, RZ, UR4 ;  /* 0x00000004ff5f7e24 */ /* 0x002fe2000f8e00ff */
[----:B------:R-:W-:Y:S01]  /*6830*/  UIADD3 UR4, UPT, UPT, UR52, 0x200, URZ ;  /* 0x0000020034047890 */ /* 0x000fe2000fffe0ff */
[----:B------:R-:W1:Y:S05]  /*6840*/  LDCU UR59, c[0x0][0x374] ;  /* 0x00006e80ff3b77ac */ /* 0x000e6a0008000800 */
[----:B------:R-:W-:Y:S01]  /*6850*/  IMAD.U32 R0, RZ, RZ, UR4 ;  /* 0x00000004ff007e24 */ /* 0x000fe2000f8e00ff */
[----:B------:R-:W-:Y:S01]  /*6860*/  LEA R102, R102, UR4, 0x1 ;  /* 0x0000000466667c11 */ /* 0x000fe2000f8e08ff */
[----:B------:R-:W-:Y:S01]  /*6870*/  USHF.R.S32.HI UR56, URZ, 0x6, UR56 ;  /* 0x00000006ff387899 */ /* 0x000fe20008011438 */
[----:B------:R-:W-:Y:S01]  /*6880*/  UMOV UR57, URZ ;  /* 0x000000ff00397c82 */ /* 0x000fe20008000000 */
[----:B------:R-:W-:Y:S01]  /*6890*/  UMOV UR55, URZ ;  /* 0x000000ff00377c82 */ /* 0x000fe20008000000 */
[C---:B---3--:R-:W-:Y:S01]  /*68a0*/  VIADD R3, R2.reuse, 0x40 ;  /* 0x0000004002037836 */ /* 0x048fe20000000000 */
[----:B------:R-:W-:-:S04]  /*68b0*/  LOP3.LUT R2, R2, 0xffff, RZ, 0xc0, !PT ;  /* 0x0000ffff02027812 */ /* 0x000fc800078ec0ff */
[----:B------:R-:W-:-:S05]  /*68c0*/  LOP3.LUT R3, R3, 0xffff, RZ, 0xc0, !PT ;  /* 0x0000ffff03037812 */ /* 0x000fca00078ec0ff */
[----:B-12-4-:R3:W-:Y:S02]  /*68d0*/  STL.64 [R1], R2 ;  /* 0x0000000201007387 */ /* 0x0167e40000100a00 */
.L_x_128:
[----:B---3--:R-:W-:Y:S04]  /*68e0*/  SHF.L.U32 R3, R88, 0x1f, RZ ;  /* 0x0000001f58037819 */ /* 0x008fe800000006ff */
[----:B-1----:R-:W1:Y:S02]  /*68f0*/  SYNCS.PHASECHK.TRANS64.TRYWAIT P0, [UR52+0xe0], R3 ;  /* 0x0000e003ff0075a7 */ /* 0x002e640008001134 */
[----:B-1----:R-:W-:Y:S05]  /*6900*/  @!P0 BRA `(.L_x_98) ;  /* 0x0000003800f08947 */ /* 0x002fea0003800000 */
.L_x_182:
[----:B------:R-:W2:Y:S01]  /*6910*/  LDS.128 R80, [UR52+0x120] ;  /* 0x00012034ff507984 */ /* 0x000ea20008000c00 */
[----:B------:R-:W-:Y:S02]  /*6920*/  UIADD3 UR4, UPT, UPT, UR52, 0xe8, URZ ;  /* 0x000000e834047890 */ /* 0x000fe4000fffe0ff */
[----:B------:R-:W-:Y:S02]  /*6930*/  UISETP.GE.AND UP1, UPT, UR39, 0x1, UPT ;  /* 0x000000012700788c */ /* 0x000fe4000bf26270 */
[----:B------:R-:W-:Y:S01]  /*6940*/  UPRMT UR4, URZ, 0x654, UR4 ;  /* 0x00000654ff047896 */ /* 0x000fe20008000004 */
        /* <DEDUP_REMOVED lines=12> */
[----:B------:R-:W-:Y:S02]  /*6a10*/  @P0 MOV R2, R80 ;  /* 0x0000005000020202 */ /* 0x000fe40000000f00 */
[----:B-1----:R-:W-:Y:S02]  /*6a20*/  @P0 LOP3.LUT R0, R81, 0xffff, RZ, 0xc0, !PT ;  /* 0x0000ffff51000812 */ /* 0x002fe400078ec0ff */
[----:B------:R-:W-:Y:S02]  /*6a30*/  @P0 R2UR UR6, R2 ;  /* 0x00000000020602ca */ /* 0x000fe400000e0000 */
[----:B------:R-:W-:Y:S01]  /*6a40*/  @P0 R2UR UR5, R0 ;  /* 0x00000000000502ca */ /* 0x000fe200000e0000 */
[----:B------:R-:W-:Y:S05]  /*6a50*/  IMAD.U32 R0, RZ, RZ, UR56 ;  /* 0x00000038ff007e24 */ /* 0x000fea000f8e00ff */
[----:B------:R-:W-:Y:S05]  /*6a60*/  IABS R2, R0 ;  /* 0x0000000000027213 */ /* 0x000fea0000000000 */
[----:B------:R-:W-:Y:S02]  /*6a70*/  @UP0 UMOV UR37, UR6 ;  /* 0x0000000600250c82 */ /* 0x000fe40008000000 */
[----:B------:R-:W-:Y:S01]  /*6a80*/  @UP0 UMOV UR36, UR5 ;  /* 0x0000000500240c82 */ /* 0x000fe20008000000 */
[----:B------:R-:W-:Y:S05]  /*6a90*/  BRA.U !UP1, `(.L_x_99) ;  /* 0x0000000109d07547 */ /* 0x000fea000b800000 */
[----:B------:R-:W1:Y:S01]  /*6aa0*/  LDCU UR14, c[0x0][0xc20] ;  /* 0x00018400ff0e77ac */ /* 0x000e620008000800 */
[----:B------:R-:W-:Y:S01]  /*6ab0*/  R2UR UR9, R95 ;  /* 0x000000005f0972ca */ /* 0x000fe200000e0000 */
[----:B------:R-:W-:Y:S02]  /*6ac0*/  UIMAD.WIDE.U32 UR4, UR59, UR63, URZ ;  /* 0x0000003f3b0472a5 */ /* 0x000fe4000f8e00ff */
[----:B------:R-:W-:Y:S02]  /*6ad0*/  UIMAD.WIDE.U32 UR10, UR36, UR63, URZ ;  /* 0x0000003f240a72a5 */ /* 0x000fe4000f8e00ff */
[----:B------:R-:W-:Y:S02]  /*6ae0*/  UISETP.NE.AND UP0, UPT, UR62, 0x1, UPT ;  /* 0x000000013e00788c */ /* 0x000fe4000bf05270 */
[----:B------:R-:W-:Y:S02]  /*6af0*/  UISETP.NE.AND UP1, UPT, UR48, 0x1, UPT ;  /* 0x000000013000788c */ /* 0x000fe4000bf25270 */
[----:B------:R-:W-:Y:S04]  /*6b00*/  UISETP.NE.AND UP2, UPT, UR39, 0x1, UPT ;  /* 0x000000012700788c */ /* 0x000fe8000bf45270 */
[----:B------:R-:W-:Y:S02]  /*6b10*/  UIMAD.WIDE.U32 UR6, UR9, UR60, URZ ;  /* 0x0000003c090672a5 */ /* 0x000fe4000f8e00ff */
[----:B------:R-:W-:Y:S01]  /*6b20*/  UIMAD.WIDE.U32 UR12, UR37, UR60, URZ ;  /* 0x0000003c250c72a5 */ /* 0x000fe2000f8e00ff */
[----:B------:R-:W-:Y:S02]  /*6b30*/  UMOV UR4, UR5 ;  /* 0x0000000500047c82 */ /* 0x000fe40008000000 */
[----:B-1----:R-:W-:Y:S02]  /*6b40*/  USHF.R.U32.HI UR8, URZ, UR14, UR4 ;  /* 0x0000000eff087299 */ /* 0x002fe40008011604 */
[----:B------:R-:W-:Y:S01]  /*6b50*/  UMOV UR6, UR11 ;  /* 0x0000000b00067c82 */ /* 0x000fe20008000000 */
[----:B------:R-:W-:Y:S02]  /*6b60*/  UMOV UR4, UR7 ;  /* 0x0000000700047c82 */ /* 0x000fe40008000000 */
[----:B------:R-:W-:Y:S02]  /*6b70*/  USHF.R.U32.HI UR5, URZ, UR61, UR4 ;  /* 0x0000003dff057299 */ /* 0x000fe40008011604 */
[----:B------:R-:W-:Y:S02]  /*6b80*/  USEL UR4, UR59, UR8, !UP0 ;  /* 0x000000083b047287 */ /* 0x000fe4000c000000 */
[----:B------:R-:W-:Y:S02]  /*6b90*/  USHF.R.U32.HI UR8, URZ, UR14, UR6 ;  /* 0x0000000eff087299 */ /* 0x000fe40008011606 */
[----:B------:R-:W-:Y:S02]  /*6ba0*/  UIMAD.WIDE.U32 UR6, UR4, UR46, URZ ;  /* 0x0000002e040672a5 */ /* 0x000fe4000f8e00ff */
[----:B------:R-:W-:Y:S02]  /*6bb0*/  USEL UR9, UR9, UR5, !UP1 ;  /* 0x0000000509097287 */ /* 0x000fe4000c800000 */
[----:B------:R-:W-:Y:S02]  /*6bc0*/  USEL UR8, UR36, UR8, !UP0 ;  /* 0x0000000824087287 */ /* 0x000fe4000c000000 */
[----:B------:R-:W-:Y:S01]  /*6bd0*/  UIMAD.WIDE.U32 UR10, UR9, UR46, URZ ;  /* 0x0000002e090a72a5 */ /* 0x000fe2000f8e00ff */
[----:B------:R-:W-:Y:S01]  /*6be0*/  UMOV UR6, UR7 ;  /* 0x0000000700067c82 */ /* 0x000fe20008000000 */
[----:B------:R-:W-:Y:S01]  /*6bf0*/  UMOV UR5, UR13 ;  /* 0x0000000d00057c82 */ /* 0x000fe20008000000 */
[----:B------:R-:W-:Y:S02]  /*6c00*/  @UP2 USHF.R.U32.HI UR4, URZ, UR47, UR6 ;  /* 0x0000002fff042299 */ /* 0x000fe40008011606 */
[----:B------:R-:W-:Y:S02]  /*6c10*/  USHF.R.U32.HI UR5, URZ, UR61, UR5 ;  /* 0x0000003dff057299 */ /* 0x000fe40008011605 */
[----:B------:R-:W-:Y:S02]  /*6c20*/  UIMAD UR4, UR39, UR4, URZ ;  /* 0x00000004270472a4 */ /* 0x000fe4000f8e02ff */
[----:B------:R-:W-:Y:S02]  /*6c30*/  USEL UR5, UR37, UR5, !UP1 ;  /* 0x0000000525057287 */ /* 0x000fe4000c800000 */
[----:B------:R-:W-:Y:S01]  /*6c40*/  UISETP.GE.AND UP0, UPT, UR8, UR4, UPT ;  /* 0x000000040800728c */ /* 0x000fe2000bf06270 */
[----:B------:R-:W-:Y:S01]  /*6c50*/  UMOV UR6, UR11 ;  /* 0x0000000b00067c82 */ /* 0x000fe20008000000 */
[----:B------:R-:W-:Y:S02]  /*6c60*/  UIMAD.WIDE.U32 UR10, UR8, UR46, URZ ;  /* 0x0000002e080a72a5 */ /* 0x000fe4000f8e00ff */
[----:B------:R-:W-:Y:S04]  /*6c70*/  @UP2 USHF.R.U32.HI UR9, URZ, UR47, UR6 ;  /* 0x0000002fff092299 */ /* 0x000fe80008011606 */
[----:B------:R-:W-:Y:S01]  /*6c80*/  UIMAD UR6, UR39, UR9, URZ ;  /* 0x00000009270672a4 */ /* 0x000fe2000f8e02ff */
[----:B------:R-:W-:Y:S03]  /*6c90*/  UMOV UR4, UR11 ;  /* 0x0000000b00047c82 */ /* 0x000fe60008000000 */
[----:B------:R-:W-:Y:S02]  /*6ca0*/  UISETP.GE.OR UP0, UPT, UR5, UR6, UP0 ;  /* 0x000000060500728c */ /* 0x000fe40008706670 */
[----:B------:R-:W-:Y:S02]  /*6cb0*/  USHF.R.U32.HI UR4, URZ, UR47, UR4 ;  /* 0x0000002fff047299 */ /* 0x000fe40008011604 */
[----:B------:R-:W-:Y:S02]  /*6cc0*/  UIMAD.WIDE.U32 UR6, UR5, UR46, URZ ;  /* 0x0000002e050672a5 */ /* 0x000fe4000f8e00ff */
[----:B------:R-:W-:Y:S02]  /*6cd0*/  USEL UR11, UR8, UR4, !UP2 ;  /* 0x00000004080b7287 */ /* 0x000fe4000d000000 */
[----:B------:R-:W-:Y:S02]  /*6ce0*/  UIADD3 UR6, UPT, UPT, -UR5, URZ, URZ ;  /* 0x000000ff05067290 */ /* 0x000fe4000fffe1ff */
[----:B------:R-:W-:Y:S02]  /*6cf0*/  UIADD3 UR10, UPT, UPT, -UR11, URZ, URZ ;  /* 0x000000ff0b0a7290 */ /* 0x000fe4000fffe1ff */
[----:B------:R-:W-:Y:S02]  /*6d00*/  UIMAD UR6, UR48, UR6, UR37 ;  /* 0x00000006300672a4 */ /* 0x000fe4000f8e0225 */
[----:B------:R-:W-:Y:S01]  /*6d10*/  UIMAD UR10, UR39, UR10, UR8 ;  /* 0x0000000a270a72a4 */ /* 0x000fe2000f8e0208 */
[----:B------:R-:W-:Y:S01]  /*6d20*/  @!UP0 UMOV UR4, UR7 ;  /* 0x0000000700048c82 */ /* 0x000fe20008000000 */
[----:B------:R-:W-:Y:S02]  /*6d30*/  UIADD3 UR7, UPT, UPT, -UR8, URZ, URZ ;  /* 0x000000ff08077290 */ /* 0x000fe4000fffe1ff */
[----:B------:R-:W-:Y:S04]  /*6d40*/  @!UP0 USHF.R.U32.HI UR4, URZ, UR47, UR4 ;  /* 0x0000002fff048299 */ /* 0x000fe80008011604 */
[----:B------:R-:W-:Y:S04]  /*6d50*/  @!UP0 USEL UR4, UR5, UR4, !UP2 ;  /* 0x0000000405048287 */ /* 0x000fe8000d000000 */
[----:B------:R-:W-:Y:S02]  /*6d60*/  @!UP0 UIMAD UR9, UR9, UR10, UR4 ;  /* 0x0000000a090982a4 */ /* 0x000fe4000f8e0204 */
[----:B------:R-:W-:Y:S02]  /*6d70*/  @!UP0 UIADD3 UR10, UPT, UPT, UR11, -UR4, URZ ;  /* 0x800000040b0a8290 */ /* 0x000fe4000fffe0ff */
[----:B------:R-:W-:Y:S02]  /*6d80*/  UIMAD UR4, UR62, UR7, UR36 ;  /* 0x000000073e0472a4 */ /* 0x000fe4000f8e0224 */
[----:B------:R-:W-:Y:S03]  /*6d90*/  @!UP0 UIMAD UR8, UR10, UR39, UR5 ;  /* 0x000000270a0882a4 */ /* 0x000fe6000f8e0205 */
[----:B------:R-:W-:Y:S02]  /*6da0*/  @!UP0 UMOV UR5, UR9 ;  /* 0x0000000900058c82 */ /* 0x000fe40008000000 */
[----:B------:R-:W-:Y:S02]  /*6db0*/  UIMAD UR37, UR5, UR48, UR6 ;  /* 0x00000030052572a4 */ /* 0x000fe4000f8e0206 */
[----:B------:R-:W-:Y:S11]  /*6dc0*/  UIMAD UR36, UR8, UR62, UR4 ;  /* 0x0000003e082472a4 */ /* 0x000ff6000f8e0204 */
[----:B------:R-:W-:Y:S01]  /*6dd0*/  @!UPT UIADD3 URZ, UPT, UPT, URZ, URZ, URZ ;  /* 0x000000fffffff290 */ /* 0x000fe2000fffe0ff */
.L_x_99:
[----:B------:R-:W1:Y:S01]  /*6de0*/  LDCU UR16, c[0x0][0x388] ;  /* 0x00007100ff1077ac */ /* 0x000e620008000800 */
[----:B------:R-:W-:Y:S01]  /*6df0*/  R2UR UR6, R2 ;  /* 0x00000000020672ca */ /* 0x000fe200000e0000 */
[----:B------:R-:W-:Y:S01]  /*6e00*/  IMAD.U32 R4, RZ, RZ, UR22 ;  /* 0x00000016ff047e24 */ /* 0x000fe2000f8e00ff */
[----:B------:R-:W-:Y:S01]  /*6e10*/  LEA R2, R36, UR49, 0x2 ;  /* 0x0000003124027c11 */ /* 0x000fe2000f8e10ff */
[----:B------:R-:W2:Y:S01]  /*6e20*/  LDCU UR11, c[0x0][0x38c] ;  /* 0x00007180ff0b77ac */ /* 0x000ea20008000800 */
[----:B------:R-:W-:Y:S02]  /*6e30*/  IABS R0, R0 ;  /* 0x0000000000007213 */ /* 0x000fe40000000000 */
[----:B------:R-:W-:Y:S01]  /*6e40*/  IABS R4, R4 ;  /* 0x0000000400047213 */ /* 0x000fe20000000000 */
[----:B------:R-:W-:Y:S01]  /*6e50*/  USHF.L.U32 UR42, UR29, 0x7, URZ ;  /* 0x000000071d2a7899 */ /* 0x000fe200080006ff */
[----:B------:R-:W5:Y:S01]  /*6e60*/  LDL R2, [R2] ;  /* 0x0000000002027983 */ /* 0x000f620000100800 */
[----:B------:R-:W-:Y:S01]  /*6e70*/  IMAD.MOV R0, RZ, RZ, -R0 ;  /* 0x000000ffff007224 */ /* 0x000fe200078e0a00 */
[----:B------:R-:W-:Y:S02]  /*6e80*/  R2UR UR9, R4 ;  /* 0x00000000040972ca */ /* 0x000fe400000e0000 */
[----:B------:R-:W-:Y:S01]  /*6e90*/  R2UR UR17, R110 ;  /* 0x000000006e1172ca */ /* 0x000fe200000e0000 */
[----:B------:R-:W3:Y:S10]  /*6ea0*/  I2F.RP R6, UR6 ;  /* 0x0000000600067d06 */ /* 0x000ef40008209400 */
[----:B---3--:R-:W3:Y:S02]  /*6eb0*/  MUFU.RCP R3, R6 ;  /* 0x0000000600037308 */ /* 0x008ee40000001000 */
[----:B---3--:R-:W-:Y:S08]  /*6ec0*/  VIADD R5, R3, 0xffffffe ;  /* 0x0ffffffe03057836 */ /* 0x008ff00000000000 */
[----:B------:R-:W3:Y:S02]  /*6ed0*/  F2I.FTZ.U32.TRUNC.NTZ R3, R5 ;  /* 0x0000000500037305 */ /* 0x000ee4000021f000 */
[----:B---3--:R-:W-:Y:S01]  /*6ee0*/  R2UR UR5, R3 ;  /* 0x00000000030572ca */ /* 0x008fe200000e0000 */
[----:B-1----:R-:W-:Y:S05]  /*6ef0*/  IMAD.U32 R3, RZ, RZ, UR16 ;  /* 0x00000010ff037e24 */ /* 0x002fea000f8e00ff */
[----:B------:R-:W-:Y:S04]  /*6f00*/  IABS R3, R3 ;  /* 0x0000000300037213 */ /* 0x000fe80000000000 */
[----:B------:R-:W-:Y:S03]  /*6f10*/  R2UR UR7, R3 ;  /* 0x00000000030772ca */ /* 0x000fe600000e0000 */
[----:B------:R-:W-:Y:S04]  /*6f20*/  UIADD3 UR4, UPT, UPT, URZ, -UR5, URZ ;  /* 0x80000005ff047290 */ /* 0x000fe8000fffe0ff */
[----:B------:R-:W-:Y:S03]  /*6f30*/  UIMAD UR8, UR4, UR6, URZ ;  /* 0x00000006040872a4 */ /* 0x000fe6000f8e02ff */
[----:B------:R-:W-:Y:S02]  /*6f40*/  UMOV UR4, URZ ;  /* 0x000000ff00047c82 */ /* 0x000fe40008000000 */
[----:B------:R-:W-:Y:S01]  /*6f50*/  UIMAD.WIDE.U32 UR4, UR5, UR8, UR4 ;  /* 0x00000008050472a5 */ /* 0x000fe2000f8e0004 */
[----:B------:R-:W1:Y:S01]  /*6f60*/  I2F.RP R4, UR7 ;  /* 0x0000000700047d06 */ /* 0x000e620008209400 */
[----:B------:R-:W-:Y:S05]  /*6f70*/  R2UR UR8, R0 ;  /* 0x00000000000872ca */ /* 0x000fea00000e0000 */
[----:B------:R-:W-:Y:S02]  /*6f80*/  UMOV UR4, UR5 ;  /* 0x0000000500047c82 */ /* 0x000fe40008000000 */
[----:B------:R-:W-:Y:S02]  /*6f90*/  UIMAD.WIDE.U32 UR4, UR4, UR9, URZ ;  /* 0x00000009040472a5 */ /* 0x000fe4000f8e00ff */
[----:B-1----:R-:W1:Y:S05]  /*6fa0*/  MUFU.RCP R0, R4 ;  /* 0x0000000400007308 */ /* 0x002e6a0000001000 */
[----:B------:R-:W-:Y:S02]  /*6fb0*/  UMOV UR43, UR5 ;  /* 0x00000005002b7c82 */ /* 0x000fe40008000000 */
[----:B------:R-:W-:Y:S04]  /*6fc0*/  UIMAD UR4, UR43, UR8, UR9 ;  /* 0x000000082b0472a4 */ /* 0x000fe8000f8e0209 */
[----:B------:R-:W-:Y:S01]  /*6fd0*/  UISETP.GT.U32.AND UP0, UPT, UR6, UR4, UPT ;  /* 0x000000040600728c */ /* 0x000fe2000bf04070 */
[----:B-1----:R-:W-:Y:S10]  /*6fe0*/  VIADD R3, R0, 0xffffffe ;  /* 0x0ffffffe00037836 */ /* 0x002ff40000000000 */
[----:B------:R-:W-:Y:S02]  /*6ff0*/  @!UP0 UIADD3 UR4, UPT, UPT, UR4, -UR6, URZ ;  /* 0x8000000604048290 */ /* 0x000fe4000fffe0ff */
[----:B------:R-:W-:Y:S01]  /*7000*/  @!UP0 UIADD3 UR43, UPT, UPT, UR43, 0x1, URZ ;  /* 0x000000012b2b8890 */ /* 0x000fe2000fffe0ff */
[----:B------:R-:W1:Y:S01]  /*7010*/  F2I.FTZ.U32.TRUNC.NTZ R0, R3 ;  /* 0x0000000300007305 */ /* 0x000e62000021f000 */
[----:B------:R-:W-:Y:S02]  /*7020*/  UISETP.GE.U32.AND UP2, UPT, UR4, UR6, UPT ;  /* 0x000000060400728c */ /* 0x000fe4000bf46070 */
[----:B------:R-:W-:Y:S02]  /*7030*/  ULOP3.LUT UR4, UR22, UR56, URZ, 0x3c, !UPT ;  /* 0x0000003816047292 */ /* 0x000fe4000f8e3cff */
[----:B------:R-:W-:Y:S02]  /*7040*/  UISETP.NE.AND UP0, UPT, UR56, URZ, UPT ;  /* 0x000000ff3800728c */ /* 0x000fe4000bf05270 */
[----:B------:R-:W-:Y:S05]  /*7050*/  UISETP.GE.AND UP1, UPT, UR4, URZ, UPT ;  /* 0x000000ff0400728c */ /* 0x000fea000bf26270 */
[----:B------:R-:W-:Y:S01]  /*7060*/  @UP2 UIADD3 UR43, UPT, UPT, UR43, 0x1, URZ ;  /* 0x000000012b2b2890 */ /* 0x000fe2000fffe0ff */
[----:B-1----:R-:W-:Y:S05]  /*7070*/  R2UR UR5, R0 ;  /* 0x00000000000572ca */ /* 0x002fea00000e0000 */
[----:B------:R-:W-:Y:S02]  /*7080*/  @!UP1 UIADD3 UR43, UPT, UPT, -UR43, URZ, URZ ;  /* 0x000000ff2b2b9290 */ /* 0x000fe4000fffe1ff */
[----:B------:R-:W-:Y:S06]  /*7090*/  @!UP0 ULOP3.LUT UR43, URZ, UR56, URZ, 0x33, !UPT ;  /* 0x00000038ff2b8292 */ /* 0x000fec000f8e33ff */
[----:B------:R-:W-:Y:S01]  /*70a0*/  IMAD.U32 R0, RZ, RZ, UR43 ;  /* 0x0000002bff007e24 */ /* 0x000fe2000f8e00ff */
[----:B------:R-:W-:Y:S04]  /*70b0*/  UIADD3 UR4, UPT, UPT, URZ, -UR5, URZ ;  /* 0x80000005ff047290 */ /* 0x000fe8000fffe0ff */
[----:B------:R-:W-:Y:S01]  /*70c0*/  IABS R0, R0 ;  /* 0x0000000000007213 */ /* 0x000fe20000000000 */
[----:B------:R-:W-:Y:S03]  /*70d0*/  UIMAD UR6, UR4, UR7, URZ ;  /* 0x00000007040672a4 */ /* 0x000fe6000f8e02ff */
[----:B------:R-:W-:Y:S01]  /*70e0*/  R2UR UR8, R0 ;  /* 0x00000000000872ca */ /* 0x000fe200000e0000 */
[----:B------:R-:W-:Y:S01]  /*70f0*/  UMOV UR4, URZ ;  /* 0x000000ff00047c82 */ /* 0x000fe20008000000 */
[----:B--2---:R-:W-:Y:S01]  /*7100*/  IMAD.U32 R0, RZ, RZ, UR11 ;  /* 0x0000000bff007e24 */ /* 0x004fe2000f8e00ff */
[----:B------:R-:W-:Y:S04]  /*7110*/  UIMAD.WIDE.U32 UR4, UR5, UR6, UR4 ;  /* 0x00000006050472a5 */ /* 0x000fe8000f8e0004 */
[----:B------:R-:W-:Y:S03]  /*7120*/  IABS R5, R0 ;  /* 0x0000000000057213 */ /* 0x000fe60000000000 */
[----:B------:R-:W-:Y:S01]  /*7130*/  UMOV UR4, UR5 ;  /* 0x0000000500047c82 */ /* 0x000fe20008000000 */
[----:B------:R-:W1:Y:S02]  /*7140*/  I2F.RP R0, R5 ;  /* 0x0000000500007306 */ /* 0x000e640000209400 */
[----:B------:R-:W-:Y:S07]  /*7150*/  UIMAD.WIDE.U32 UR4, UR4, UR8, URZ ;  /* 0x00000008040472a5 */ /* 0x000fee000f8e00ff */
[----:B------:R-:W-:Y:S02]  /*7160*/  UMOV UR44, UR5 ;  /* 0x00000005002c7c82 */ /* 0x000fe40008000000 */
[----:B------:R-:W-:Y:S04]  /*7170*/  UIADD3 UR4, UPT, UPT, -UR44, URZ, URZ ;  /* 0x000000ff2c047290 */ /* 0x000fe8000fffe1ff */
[----:B------:R-:W-:Y:S01]  /*7180*/  UIMAD UR4, UR7, UR4, UR8 ;  /* 0x00000004070472a4 */ /* 0x000fe2000f8e0208 */
[----:B-1----:R-:W1:Y:S03]  /*7190*/  MUFU.RCP R0, R0 ;  /* 0x0000000000007308 */ /* 0x002e660000001000 */
[----:B------:R-:W-:Y:S11]  /*71a0*/  UISETP.GT.U32.AND UP0, UPT, UR7, UR4, UPT ;  /* 0x000000040700728c */ /* 0x000ff6000bf04070 */
[----:B------:R-:W-:Y:S02]  /*71b0*/  @!UP0 UIADD3 UR4, UPT, UPT, UR4, -UR7, URZ ;  /* 0x8000000704048290 */ /* 0x000fe4000fffe0ff */
[----:B------:R-:W-:Y:S01]  /*71c0*/  @!UP0 UIADD3 UR44, UPT, UPT, UR44, 0x1, URZ ;  /* 0x000000012c2c8890 */ /* 0x000fe2000fffe0ff */
[----:B-1----:R-:W-:Y:S01]  /*71d0*/  VIADD R6, R0, 0xffffffe ;  /* 0x0ffffffe00067836 */ /* 0x002fe20000000000 */
[----:B------:R-:W-:Y:S02]  /*71e0*/  UISETP.GE.U32.AND UP1, UPT, UR4, UR7, UPT ;  /* 0x000000070400728c */ /* 0x000fe4000bf26070 */
[----:B------:R-:W-:Y:S01]  /*71f0*/  ULOP3.LUT UR4, UR43, UR16, URZ, 0x3c, !UPT ;  /* 0x000000102b047292 */ /* 0x000fe2000f8e3cff */
[----:B------:R-:W1:Y:S03]  /*7200*/  F2I.FTZ.U32.TRUNC.NTZ R7, R6 ;  /* 0x0000000600077305 */ /* 0x000e66000021f000 */
[----:B------:R-:W-:Y:S05]  /*7210*/  UISETP.GE.AND UP0, UPT, UR4, URZ, UPT ;  /* 0x000000ff0400728c */ /* 0x000fea000bf06270 */
[----:B------:R-:W-:Y:S02]  /*7220*/  @UP1 UIADD3 UR44, UPT, UPT, UR44, 0x1, URZ ;  /* 0x000000012c2c1890 */ /* 0x000fe4000fffe0ff */
[----:B------:R-:W-:Y:S04]  /*7230*/  UISETP.NE.AND UP1, UPT, UR16, URZ, UPT ;  /* 0x000000ff1000728c */ /* 0x000fe8000bf25270 */
[----:B------:R-:W-:Y:S01]  /*7240*/  @!UP0 UIADD3 UR44, UPT, UPT, -UR44, URZ, URZ ;  /* 0x000000ff2c2c8290 */ /* 0x000fe2000fffe1ff */
[--C-:B-1----:R-:W-:Y:S02]  /*7250*/  IMAD.MOV R4, RZ, RZ, -R7.reuse ;  /* 0x000000ffff047224 */ /* 0x102fe400078e0a07 */
[----:B------:R-:W-:Y:S02]  /*7260*/  IMAD.MOV.U32 R6, RZ, RZ, RZ ;  /* 0x000000ffff067224 */ /* 0x000fe400078e00ff */
[----:B------:R-:W-:Y:S02]  /*7270*/  IMAD R3, R4, R5, RZ ;  /* 0x0000000504037224 */ /* 0x000fe400078e02ff */
[----:B------:R-:W-:Y:S02]  /*7280*/  @!UP1 ULOP3.LUT UR44, URZ, UR16, URZ, 0x33, !UPT ;  /* 0x00000010ff2c9292 */ /* 0x000fe4000f8e33ff */
[----:B------:R-:W-:Y:S01]  /*7290*/  UISETP.NE.AND UP1, UPT, UR38, 0x1, UPT ;  /* 0x000000012600788c */ /* 0x000fe2000bf25270 */
[----:B------:R-:W-:Y:S04]  /*72a0*/  IMAD.HI.U32 R7, R7, R3, R6 ;  /* 0x0000000307077227 */ /* 0x000fe800078e0006 */
[----:B------:R-:W-:Y:S05]  /*72b0*/  IMAD.U32 R0, RZ, RZ, UR44 ;  /* 0x0000002cff007e24 */ /* 0x000fea000f8e00ff */
[----:B------:R-:W-:Y:S01]  /*72c0*/  IABS R0, R0 ;  /* 0x0000000000007213 */ /* 0x000fe20000000000 */
[----:B------:R-:W1:Y:S04]  /*72d0*/  @!UP1 LDCU.128 UR12, c[0x0][0xc10] ;  /* 0x00018200ff0c97ac */ /* 0x000e680008000c00 */
[----:B------:R-:W-:Y:S01]  /*72e0*/  IMAD.HI.U32 R7, R7, R0, RZ ;  /* 0x0000000007077227 */ /* 0x000fe200078e00ff */
[----:B------:R-:W2:Y:S03]  /*72f0*/  @!UP1 LDCU UR10, c[0x0][0xc20] ;  /* 0x00018400ff0a97ac */ /* 0x000ea60008000800 */
[----:B------:R-:W-:Y:S01]  /*7300*/  IMAD.MOV R3, RZ, RZ, -R7 ;  /* 0x000000ffff037224 */ /* 0x000fe200078e0a07 */
[----:B------:R-:W3:Y:S03]  /*7310*/  @!UP1 LDCU UR5, c[0x0][0xc0c] ;  /* 0x00018180ff0597ac */ /* 0x000ee60008000800 */
[C---:B------:R-:W-:Y:S01]  /*7320*/  IMAD R0, R5.reuse, R3, R0 ;  /* 0x0000000305007224 */ /* 0x040fe200078e0200 */
[----:B-1----:R-:W-:Y:S04]  /*7330*/  UIMAD.WIDE.U32 UR6, UR36, UR15, URZ ;  /* 0x0000000f240672a5 */ /* 0x002fe8000f8e00ff */
[----:B------:R-:W-:Y:S01]  /*7340*/  ISETP.GT.U32.AND P1, PT, R5, R0, PT ;  /* 0x000000000500720c */ /* 0x000fe20003f24070 */
[----:B------:R-:W-:Y:S02]  /*7350*/  UIMAD.WIDE.U32 UR8, UR37, UR12, URZ ;  /* 0x0000000c250872a5 */ /* 0x000fe4000f8e00ff */
[----:B------:R-:W-:Y:S02]  /*7360*/  @!UP1 UISETP.NE.AND UP0, UPT, UR14, 0x1, UPT ;  /* 0x000000010e00988c */ /* 0x000fe4000bf05270 */
[----:B------:R-:W-:Y:S01]  /*7370*/  ULOP3.LUT UR8, UR44, UR11, URZ, 0x3c, !UPT ;  /* 0x0000000b2c087292 */ /* 0x000fe2000f8e3cff */
[----:B------:R-:W-:Y:S02]  /*7380*/  @!UP1 UMOV UR6, UR7 ;  /* 0x0000000700069c82 */ /* 0x000fe40008000000 */
[----:B------:R-:W-:Y:S01]  /*7390*/  @!UP1 UMOV UR4, UR9 ;  /* 0x0000000900049c82 */ /* 0x000fe20008000000 */
[----:B--2---:R-:W-:Y:S02]  /*73a0*/  @!UP1 USHF.R.U32.HI UR6, URZ, UR10, UR6 ;  /* 0x0000000aff069299 */ /* 0x004fe40008011606 */
[----:B---3--:R-:W-:Y:S02]  /*73b0*/  @!UP1 UISETP.NE.AND UP2, UPT, UR5, 0x1, UPT ;  /* 0x000000010500988c */ /* 0x008fe4000bf45270 */
[----:B------:R-:W-:Y:S01]  /*73c0*/  @!UP1 USEL UR6, UR36, UR6, !UP0 ;  /* 0x0000000624069287 */ /* 0x000fe2000c000000 */
[----:B------:R-:W-:Y:S01]  /*73d0*/  @!P1 IMAD.IADD R0, R0, 0x1, -R5 ;  /* 0x0000000100009824 */ /* 0x000fe200078e0a05 */
[----:B------:R-:W-:Y:S01]  /*73e0*/  UISETP.GE.AND UP0, UPT, UR8, URZ, UPT ;  /* 0x000000ff0800728c */ /* 0x000fe2000bf06270 */
[----:B------:R-:W-:Y:S01]  /*73f0*/  @!P1 VIADD R7, R7, 0x1 ;  /* 0x0000000107079836 */ /* 0x000fe20000000000 */
[----:B------:R-:W-:Y:S02]  /*7400*/  @!UP1 USHF.R.U32.HI UR4, URZ, UR13, UR4 ;  /* 0x0000000dff049299 */ /* 0x000fe40008011604 */
[----:B------:R-:W-:Y:S02]  /*7410*/  ISETP.GE.U32.AND P2, PT, R0, R5, PT ;  /* 0x000000050000720c */ /* 0x000fe40003f46070 */
[----:B------:R-:W-:Y:S01]  /*7420*/  @!UP1 USEL UR7, UR37, UR4, !UP2 ;  /* 0x0000000425079287 */ /* 0x000fe2000d000000 */
[----:B------:R-:W-:Y:S01]  /*7430*/  @P0 SHF.R.U32.HI R0, RZ, 0x10, R81 ;  /* 0x00000010ff000819 */ /* 0x000fe20000011651 */
[----:B------:R-:W-:Y:S02]  /*7440*/  UISETP.NE.AND UP2, UPT, UR11, URZ, UPT ;  /* 0x000000ff0b00728c */ /* 0x000fe4000bf45270 */
[----:B------:R-:W-:Y:S01]  /*7450*/  @!UP1 UIADD3 UR4, UPT, UPT, -UR7, UR6, URZ ;  /* 0x0000000607049290 */ /* 0x000fe2000fffe1ff */
[----:B------:R-:W-:Y:S01]  /*7460*/  @P0 R2UR UR17, R0 ;  /* 0x00000000001102ca */ /* 0x000fe200000e0000 */
[----:B------:R-:W-:Y:S02]  /*7470*/  @!UP1 UIADD3 UR6, UPT, UPT, UR7, -UR6, URZ ;  /* 0x8000000607069290 */ /* 0x000fe4000fffe0ff */
[----:B------:R-:W-:Y:S02]  /*7480*/  @!UP1 UIMAD UR37, UR4, UR5, UR37 ;  /* 0x00000005042592a4 */ /* 0x000fe4000f8e0225 */
[----:B------:R-:W-:Y:S01]  /*7490*/  UIADD3 UR4, UPT, UPT, -UR43, URZ, URZ ;  /* 0x000000ff2b047290 */ /* 0x000fe2000fffe1ff */
[----:B------:R-:W-:Y:S01]  /*74a0*/  @P2 VIADD R7, R7, 0x1 ;  /* 0x0000000107072836 */ /* 0x000fe20000000000 */
[----:B------:R-:W-:Y:S02]  /*74b0*/  @!UP1 UIMAD UR36, UR6, UR14, UR36 ;  /* 0x0000000e062492a4 */ /* 0x000fe4000f8e0224 */
[----:B------:R-:W-:Y:S02]  /*74c0*/  UIMAD UR5, UR56, UR4, UR22 ;  /* 0x00000004380572a4 */ /* 0x000fe4000f8e0216 */
[----:B------:R-:W-:Y:S01]  /*74d0*/  UIADD3 UR4, UPT, UPT, -UR44, URZ, URZ ;  /* 0x000000ff2c047290 */ /* 0x000fe2000fffe1ff */
[----:B------:R-:W-:Y:S01]  /*74e0*/  R2UR UR45, R7 ;  /* 0x00000000072d72ca */ /* 0x000fe200000e0000 */
[----:B------:R-:W-:Y:S01]  /*74f0*/  USHF.L.U32 UR54, UR5, 0x6, URZ ;  /* 0x0000000605367899 */ /* 0x000fe200080006ff */
[----:B------:R-:W-:Y:S01]  /*7500*/  IMAD.U32 R110, RZ, RZ, UR17 ;  /* 0x00000011ff6e7e24 */ /* 0x000fe2000f8e00ff */
[----:B------:R-:W-:Y:S02]  /*7510*/  UIADD3 UR17, UPT, UPT, UR52, 0x200, URZ ;  /* 0x0000020034117890 */ /* 0x000fe4000fffe0ff */
[----:B------:R-:W-:Y:S08]  /*7520*/  UIMAD UR43, UR16, UR4, UR43 ;  /* 0x00000004102b72a4 */ /* 0x000ff0000f8e022b */
[----:B------:R-:W-:Y:S02]  /*7530*/  @!UP0 UIADD3 UR45, UPT, UPT, -UR45, URZ, URZ ;  /* 0x000000ff2d2d8290 */ /* 0x000fe4000fffe1ff */
[----:B------:R-:W-:Y:S02]  /*7540*/  ULOP3.LUT UP0, URZ, UR17, 0x1b0, URZ, 0xc0, !UPT ;  /* 0x000001b011ff7892 */ /* 0x000fe4000f80c0ff */
[----:B------:R-:W-:Y:S04]  /*7550*/  @!UP2 ULOP3.LUT UR45, URZ, UR11, URZ, 0x33, !UPT ;  /* 0x0000000bff2da292 */ /* 0x000fe8000f8e33ff */
[----:B------:R-:W-:Y:S04]  /*7560*/  UIADD3 UR6, UPT, UPT, -UR45, URZ, URZ ;  /* 0x000000ff2d067290 */ /* 0x000fe8000fffe1ff */
[----:B------:R-:W-:Y:S01]  /*7570*/  UIMAD UR44, UR11, UR6, UR44 ;  /* 0x000000060b2c72a4 */ /* 0x000fe2000f8e022c */
[----:B------:R-:W-:Y:S11]  /*7580*/  BRA.U !UP0, `(.L_x_100) ;  /* 0x00000001087c7547 */ /* 0x000ff6000b800000 */
[----:B------:R-:W1:Y:S01]  /*7590*/  LDCU.64 UR8, c[0x4][0x80] ;  /* 0x01001000ff0877ac */ /* 0x000e620008000a00 */
[----:B------:R-:W-:Y:S01]  /*75a0*/  MOV R16, 0x0 ;  /* 0x0000000000107802 */ /* 0x000fe20000000f00 */
[----:B------:R-:W-:Y:S02]  /*75b0*/  HFMA2 R12, -RZ, RZ, 0, 5.9604644775390625e-08 ;  /* 0x00000001ff0c7431 */ /* 0x000fe400000001ff */
[----:B------:R-:W-:Y:S01]  /*75c0*/  IMAD.MOV.U32 R8, RZ, RZ, 0x70 ;  /* 0x00000070ff087424 */ /* 0x000fe200078e00ff */
[----:B------:R2:W3:Y:S01]  /*75d0*/  LDC.64 R14, c[0x4][R16] ;  /* 0x01000000100e7b82 */ /* 0x0004e20000000a00 */
[----:B------:R-:W4:Y:S01]  /*75e0*/  LDCU.64 UR6, c[0x4][0x88] ;  /* 0x01001100ff0677ac */ /* 0x000f220008000a00 */
[----:B------:R-:W-:Y:S01]  /*75f0*/  IMAD.MOV.U32 R13, RZ, RZ, RZ ;  /* 0x000000ffff0d7224 */ /* 0x000fe200078e00ff */
[----:B------:R-:W2:Y:S01]  /*7600*/  LDCU.64 UR4, c[0x4][0x8] ;  /* 0x01000100ff0477ac */ /* 0x000ea20008000a00 */
[----:B-1----:R-:W-:Y:S01]  /*7610*/  MOV R5, UR9 ;  /* 0x0000000900057c02 */ /* 0x002fe20008000f00 */
[----:B------:R-:W-:Y:S01]  /*7620*/  IMAD.U32 R4, RZ, RZ, UR8 ;  /* 0x00000008ff047e24 */ /* 0x000fe2000f8e00ff */
[----:B----4-:R-:W-:Y:S01]  /*7630*/  MOV R7, UR7 ;  /* 0x0000000700077c02 */ /* 0x010fe20008000f00 */
[----:B------:R-:W-:Y:S01]  /*7640*/  IMAD.U32 R6, RZ, RZ, UR6 ;  /* 0x00000006ff067e24 */ /* 0x000fe2000f8e00ff */
[----:B--2---:R-:W-:Y:S01]  /*7650*/  MOV R11, UR5 ;  /* 0x00000005000b7c02 */ /* 0x004fe20008000f00 */
[----:B------:R-:W-:Y:S02]  /*7660*/  IMAD.U32 R10, RZ, RZ, UR4 ;  /* 0x00000004ff0a7e24 */ /* 0x000fe4000f8e00ff */
[----:B------:R-:W-:Y:S07]  /*7670*/  LEPC R20, `(.L_x_101) ;  /* 0x000000001014794e */ /* 0x000fee0000000000 */
[----:B---3-5:R-:W-:Y:S05]  /*7680*/  CALL.ABS.NOINC R14 ;  /* 0x000000000e007343 */ /* 0x028fea0003c00000 */
.L_x_101:
[----:B------:R-:W1:Y:S01]  /*7690*/  LDCU.64 UR8, c[0x4][0x80] ;  /* 0x01001000ff0877ac */ /* 0x000e620008000a00 */
[----:B------:R-:W2:Y:S01]  /*76a0*/  LDC.64 R16, c[0x4][R16] ;  /* 0x0100000010107b82 */ /* 0x000ea20000000a00 */
[----:B------:R-:W-:Y:S02]  /*76b0*/  HFMA2 R12, -RZ, RZ, 0, 5.9604644775390625e-08 ;  /* 0x00000001ff0c7431 */ /* 0x000fe400000001ff */
[----:B------:R-:W-:Y:S02]  /*76c0*/  IMAD.MOV.U32 R8, RZ, RZ, 0x70 ;  /* 0x00000070ff087424 */ /* 0x000fe400078e00ff */
[----:B------:R-:W-:Y:S01]  /*76d0*/  IMAD.MOV.U32 R13, RZ, RZ, RZ ;  /* 0x000000ffff0d7224 */ /* 0x000fe200078e00ff */
[----:B------:R-:W3:Y:S01]  /*76e0*/  LDCU.64 UR6, c[0x4][0x88] ;  /* 0x01001100ff0677ac */ /* 0x000ee20008000a00 */
[----:B------:R-:W4:Y:S01]  /*76f0*/  LDCU.64 UR4, c[0x4][0x8] ;  /* 0x01000100ff0477ac */ /* 0x000f220008000a00 */
[----:B-1----:R-:W-:Y:S02]  /*7700*/  MOV R4, UR8 ;  /* 0x0000000800047c02 */ /* 0x002fe40008000f00 */
[----:B------:R-:W-:Y:S02]  /*7710*/  MOV R5, UR9 ;  /* 0x0000000900057c02 */ /* 0x000fe40008000f00 */
[----:B---3--:R-:W-:Y:S01]  /*7720*/  MOV R7, UR7 ;  /* 0x0000000700077c02 */ /* 0x008fe20008000f00 */
[----:B------:R-:W-:Y:S01]  /*7730*/  IMAD.U32 R6, RZ, RZ, UR6 ;  /* 0x00000006ff067e24 */ /* 0x000fe2000f8e00ff */
[----:B----4-:R-:W-:Y:S01]  /*7740*/  MOV R11, UR5 ;  /* 0x00000005000b7c02 */ /* 0x010fe20008000f00 */
[----:B------:R-:W-:Y:S02]  /*7750*/  IMAD.U32 R10, RZ, RZ, UR4 ;  /* 0x00000004ff0a7e24 */ /* 0x000fe4000f8e00ff */
[----:B------:R-:W-:Y:S07]  /*7760*/  LEPC R20, `(.L_x_100) ;  /* 0x000000001014794e */ /* 0x000fee0000000000 */
[----:B--2---:R-:W-:Y:S05]  /*7770*/  CALL.ABS.NOINC R16 ;  /* 0x0000000010007343 */ /* 0x004fea0003c00000 */
.L_x_100:
[----:B------:R-:W-:Y:S02]  /*7780*/  R2UR UR4, R98 ;  /* 0x00000000620472ca */ /* 0x000fe400000e0000 */
[----:B------:R-:W-:Y:S02]  /*7790*/  R2UR UR7, R94 ;  /* 0x000000005e0772ca */ /* 0x000fe400000e0000 */
[----:B------:R-:W-:Y:S02]  /*77a0*/  R2UR UR6, R93 ;  /* 0x000000005d0672ca */ /* 0x000fe400000e0000 */
[----:B------:R-:W-:Y:S04]  /*77b0*/  ISETP.NE.U32.AND P3, PT, R78, RZ, PT ;  /* 0x000000ff4e00720c */ /* 0x000fe80003f65070 */
[----:B------:R-:W-:Y:S03]  /*77c0*/  ISETP.NE.AND.EX P3, PT, R79, RZ, PT, P3 ;  /* 0x000000ff4f00720c */ /* 0x000fe60003f65330 */
[----:B------:R-:W-:Y:S01]  /*77d0*/  UISETP.NE.AND UP2, UPT, UR4, URZ, UPT ;  /* 0x000000ff0400728c */ /* 0x000fe2000bf45270 */
[----:B------:R-:W1:Y:S01]  /*77e0*/  LDCU.64 UR4, c[0x0][0x990] ;  /* 0x00013200ff0477ac */ /* 0x000e620008000a00 */
[----:B------:R-:W-:Y:S04]  /*77f0*/  ISETP.NE.U32.AND P2, PT, RZ, UR7, PT ;  /* 0x00000007ff007c0c */ /* 0x000fe8000bf45070 */
[----:B------:R-:W-:Y:S02]  /*7800*/  PLOP3.LUT P4, PT, PT, PT, UP2, 0x80, 0x8 ;  /* 0x000000000008781c */ /* 0x000fe40003f8f028 */
[----:B------:R-:W-:Y:S02]  /*7810*/  ISETP.NE.AND.EX P2, PT, RZ, UR6, PT, P2 ;  /* 0x00000006ff007c0c */ /* 0x000fe4000bf45320 */
[----:B------:R-:W-:Y:S01]  /*7820*/  P2R R111, PR, RZ, 0x10 ;  /* 0x00000010ff6f7803 */ /* 0x000fe20000000000 */
[----:B-1----:R-:W-:Y:S04]  /*7830*/  UISETP.NE.U32.AND UP0, UPT, UR4, URZ, UPT ;  /* 0x000000ff0400728c */ /* 0x002fe8000bf05070 */
[----:B------:R-:W-:Y:S02]  /*7840*/  UISETP.NE.AND.EX UP1, UPT, UR5, URZ, UPT, UP0 ;  /* 0x000000ff0500728c */ /* 0x000fe4000bf25300 */
[----:B------:R-:W-:Y:S02]  /*7850*/  UPLOP3.LUT UP0, UPT, UPT, UPT, UPT, 0x40, 0x4 ;  /* 0x000000000004789c */ /* 0x000fe40003f0e870 */
[----:B------:R-:W-:Y:S06]  /*7860*/  @UP2 UPLOP3.LUT UP0, UPT, UPT, UPT, UP1, 0x80, 0x8 ;  /* 0x000000000008289c */ /* 0x000fec0003f0f010 */
[----:B------:R-:W-:Y:S01]  /*7870*/  PLOP3.LUT P0, PT, PT, PT, UP0, 0x80, 0x8 ;  /* 0x000000000008781c */ /* 0x000fe20003f0f008 */
[----:B------:R-:W-:Y:S01]  /*7880*/  @!UPT UIADD3 URZ, UPT, UPT, URZ, URZ, URZ ;  /* 0x000000fffffff290 */ /* 0x000fe2000fffe0ff */
[----:B------:R-:W-:Y:S11]  /*7890*/  BRA.U !UP1, `(.L_x_102) ;  /* 0x0000000109447547 */ /* 0x000ff6000b800000 */
[----:B------:R-:W1:Y:S01]  /*78a0*/  LDCU.64 UR8, c[0x0][0x358] ;  /* 0x00006b00ff0877ac */ /* 0x000e620008000a00 */
[----:B------:R-:W-:Y:S01]  /*78b0*/  R2UR UR6, R94 ;  /* 0x000000005e0672ca */ /* 0x000fe200000e0000 */
[----:B------:R-:W-:Y:S01]  /*78c0*/  HFMA2 R91, -RZ, RZ, 0, 5.9604644775390625e-08 ;  /* 0x00000001ff5b7431 */ /* 0x000fe200000001ff */
[----:B------:R-:W-:Y:S01]  /*78d0*/  R2UR UR5, R93 ;  /* 0x000000005d0572ca */ /* 0x000fe200000e0000 */
[----:B------:R-:W-:Y:S10]  /*78e0*/  IMAD.MOV.U32 R0, RZ, RZ, 0x1 ;  /* 0x00000001ff007424 */ /* 0x000ff400078e00ff */
[----:B------:R-:W-:Y:S04]  /*78f0*/  UISETP.NE.U32.AND UP0, UPT, UR6, URZ, UPT ;  /* 0x000000ff0600728c */ /* 0x000fe8000bf05070 */
[----:B------:R-:W-:Y:S06]  /*7900*/  UISETP.NE.AND.EX UP0, UPT, UR5, URZ, UPT, UP0 ;  /* 0x000000ff0500728c */ /* 0x000fec000bf05300 */
[----:B------:R-:W-:Y:S05]  /*7910*/  PLOP3.LUT P1, PT, PT, PT, UP0, 0x80, 0x8 ;  /* 0x000000000008781c */ /* 0x000fea0003f2f008 */
[----:B------:R-:W2:Y:S01]  /*7920*/  @UP0 LDCU.64 UR6, c[0x0][0x988] ;  /* 0x00013100ff0607ac */ /* 0x000ea20008000a00 */
[----:B------:R-:W-:Y:S07]  /*7930*/  @UP0 UIMAD UR4, UR50, UR4, URZ ;  /* 0x00000004320402a4 */ /* 0x000fee000f8e02ff */
[----:B------:R-:W-:Y:S01]  /*7940*/  @!P1 PRMT R91, R0, 0x7610, R91 ;  /* 0x00007610005b9816 */ /* 0x000fe2000000005b */
[----:B--2---:R-:W-:Y:S06]  /*7950*/  @UP0 UIMAD.WIDE UR4, UR4, 0x4, UR6 ;  /* 0x00000004040408a5 */ /* 0x004fec000f8e0206 */
[----:B------:R-:W-:Y:S02]  /*7960*/  IMAD.U32 R4, RZ, RZ, UR4 ;  /* 0x00000004ff047e24 */ /* 0x000fe4000f8e00ff */
[----:B------:R-:W-:Y:S03]  /*7970*/  IMAD.U32 R5, RZ, RZ, UR5 ;  /* 0x00000005ff057e24 */ /* 0x000fe6000f8e00ff */
[----:B------:R-:W2:Y:S02]  /*7980*/  @!UP0 LDCU UR4, c[0x0][0x980] ;  /* 0x00013000ff0487ac */ /* 0x000ea40008000800 */
[----:B-1---5:R1:W5:Y:S02]  /*7990*/  @P1 LDG.E R41, desc[UR8][R4.64] ;  /* 0x0000000804291981 */ /* 0x022364000c1e1900 */
[----:B-12---:R-:W-:Y:S02]  /*79a0*/  @!P1 MOV R41, UR4 ;  /* 0x0000000400299c02 */ /* 0x006fe40008000f00 */
.L_x_102:
[----:B------:R-:W-:Y:S05]  /*79b0*/  @!P3 BRA `(.L_x_103) ;  /* 0x000000000024b947 */ /* 0x000fea0003800000 */
[----:B------:R-:W-:Y:S01]  /*79c0*/  ISETP.NE.U32.AND P1, PT, R76, RZ, PT ;  /* 0x000000ff4c00720c */ /* 0x000fe20003f25070 */
[----:B------:R-:W1:Y:S03]  /*79d0*/  LDCU.64 UR4, c[0x0][0x358] ;  /* 0x00006b00ff0477ac */ /* 0x000e660008000a00 */
[----:B------:R-:W-:Y:S11]  /*79e0*/  ISETP.NE.AND.EX P1, PT, R77, RZ, PT, P1 ;  /* 0x000000ff4d00720c */ /* 0x000ff60003f25310 */
[----:B------:R-:W-:Y:S02]  /*79f0*/  @!UPT UIADD3 URZ, UPT, UPT, URZ, URZ, URZ ;  /* 0x000000fffffff290 */ /* 0x000fe4000fffe0ff */
[----:B------:R-:W2:Y:S01]  /*7a00*/  @P1 LDC.64 R4, c[0x0][0x9a8] ;  /* 0x00026a00ff041b82 */ /* 0x000ea20000000a00 */
[----:B------:R-:W-:Y:S04]  /*7a10*/  @P1 IMAD R0, R78, UR50, RZ ;  /* 0x000000324e001c24 */ /* 0x000fe8000f8e02ff */
[----:B--2---:R-:W-:Y:S05]  /*7a20*/  @P1 IMAD.WIDE R4, R0, 0x4, R4 ;  /* 0x0000000400041825 */ /* 0x004fea00078e0204 */
[----:B-1---5:R1:W5:Y:S02]  /*7a30*/  @P1 LDG.E R38, desc[UR4][R4.64] ;  /* 0x0000000404261981 */ /* 0x022364000c1e1900 */
[----:B-1----:R-:W2:Y:S02]  /*7a40*/  @!P1 LDC R38, c[0x0][0x9a0] ;  /* 0x00026800ff269b82 */ /* 0x002ea40000000800 */
.L_x_103:
[----:B-----5:R-:W-:Y:S01]  /*7a50*/  FSETP.NEU.AND P1, PT, R41, RZ, PT ;  /* 0x000000ff2900720b */ /* 0x020fe20003f2d000 */
[----:B------:R-:W-:Y:S01]  /*7a60*/  ULOP3.LUT UR4, UR58, 0x1, URZ, 0x3c, !UPT ;  /* 0x000000013a047892 */ /* 0x000fe2000f8e3cff */
[----:B------:R-:W-:Y:S01]  /*7a70*/  SEL R3, RZ, 0xffffffff, P2 ;  /* 0xffffffffff037807 */ /* 0x000fe20001000000 */
[----:B------:R-:W-:Y:S01]  /*7a80*/  IMAD.U32 R113, RZ, RZ, UR53 ;  /* 0x00000035ff717e24 */ /* 0x000fe2000f8e00ff */
[----:B------:R-:W-:Y:S01]  /*7a90*/  @P4 LOP3.LUT P2, RZ, R91, 0xff, RZ, 0xc0, !PT ;  /* 0x000000ff5bff4812 */ /* 0x000fe2000784c0ff */
[----:B------:R-:W-:Y:S01]  /*7aa0*/  IMAD.SHL.U32 R105, R100, 0x10, RZ ;  /* 0x0000001064697824 */ /* 0x000fe200078e00ff */
[----:B------:R-:W-:Y:S01]  /*7ab0*/  @P4 SEL R6, RZ, 0xffffffff, P1 ;  /* 0xffffffffff064807 */ /* 0x000fe20000800000 */
[----:B------:R-:W-:Y:S01]  /*7ac0*/  IMAD.U32 R46, RZ, RZ, UR4 ;  /* 0x00000004ff2e7e24 */ /* 0x000fe2000f8e00ff */
[----:B------:R-:W-:Y:S01]  /*7ad0*/  LEA R103, R36, UR52, 0x3 ;  /* 0x0000003424677c11 */ /* 0x000fe2000f8e18ff */
[----:B------:R-:W-:Y:S01]  /*7ae0*/  IMAD.SHL.U32 R113, R113, 0x2000, RZ ;  /* 0x0000200071717824 */ /* 0x000fe200078e00ff */
[----:B------:R-:W-:Y:S01]  /*7af0*/  @P0 SEL R6, R3, R6, !P2 ;  /* 0x0000000603060207 */ /* 0x000fe20005000000 */
[----:B------:R-:W-:Y:S01]  /*7b00*/  IMAD.SHL.U32 R104, R99, 0x10, RZ ;  /* 0x0000001063687824 */ /* 0x000fe200078e00ff */
[----:B------:R-:W-:Y:S01]  /*7b10*/  SHF.L.U32 R4, R89, 0x1f, RZ ;  /* 0x0000001f59047819 */ /* 0x000fe200000006ff */
[----:B------:R-:W-:Y:S01]  /*7b20*/  IMAD.IADD R107, R102, 0x1, R113 ;  /* 0x00000001666b7824 */ /* 0x000fe200078e0271 */
[----:B------:R-:W-:Y:S01]  /*7b30*/  @P4 LOP3.LUT R109, R6, 0x1, RZ, 0xc0, !PT ;  /* 0x00000001066d4812 */ /* 0x000fe200078ec0ff */
[----:B------:R-:W-:Y:S01]  /*7b40*/  IMAD.U32 R6, RZ, RZ, UR53 ;  /* 0x00000035ff067e24 */ /* 0x000fe2000f8e00ff */
[----:B------:R-:W-:Y:S01]  /*7b50*/  PLOP3.LUT P0, PT, PT, PT, UP1, 0x80, 0x8 ;  /* 0x000000000008781c */ /* 0x000fe20003f0f018 */
[----:B------:R-:W-:Y:S01]  /*7b60*/  IMAD.IADD R112, R107, 0x1, R105 ;  /* 0x000000016b707824 */ /* 0x000fe200078e0269 */
[----:B------:R-:W-:Y:S01]  /*7b70*/  ISETP.NE.U32.OR P5, PT, R109, 0x1, !P4 ;  /* 0x000000016d00780c */ /* 0x000fe200067a5470 */
[----:B------:R-:W-:Y:S01]  /*7b80*/  BSSY B1, `(.L_x_104) ;  /* 0x0000032000017945 */ /* 0x000fe20003800000 */
[----:B------:R-:W-:Y:S01]  /*7b90*/  LEA R0, R6, UR52, 0x3 ;  /* 0x0000003406007c11 */ /* 0x000fe2000f8e18ff */
[----:B------:R-:W-:Y:S01]  /*7ba0*/  IMAD.MOV.U32 R114, RZ, RZ, 0x1 ;  /* 0x00000001ff727424 */ /* 0x000fe200078e00ff */
[----:B------:R-:W-:Y:S01]  /*7bb0*/  LOP3.LUT P2, R108, R91, 0xff, RZ, 0xc0, !PT ;  /* 0x000000ff5b6c7812 */ /* 0x000fe2000784c0ff */
[----:B------:R-:W-:Y:S01]  /*7bc0*/  IMAD.IADD R39, R37, 0x1, R2 ;  /* 0x0000000125277824 */ /* 0x000fe200078e0202 */
[----:B------:R-:W-:Y:S01]  /*7bd0*/  SEL R116, RZ, 0xffffffff, P1 ;  /* 0xffffffffff747807 */ /* 0x000fe20000800000 */
[----:B------:R-:W-:Y:S01]  /*7be0*/  IMAD.U32 R115, RZ, RZ, UR53 ;  /* 0x00000035ff737e24 */ /* 0x000fe2000f8e00ff */
[----:B------:R-:W-:Y:S02]  /*7bf0*/  CS2R R74, SRZ ;  /* 0x00000000004a7805 */ /* 0x000fe4000001ff00 */
[----:B------:R-:W-:Y:S02]  /*7c00*/  CS2R R72, SRZ ;  /* 0x0000000000487805 */ /* 0x000fe4000001ff00 */
[----:B------:R-:W-:Y:S02]  /*7c10*/  CS2R R66, SRZ ;  /* 0x0000000000427805 */ /* 0x000fe4000001ff00 */
[----:B------:R-:W-:Y:S02]  /*7c20*/  @P0 SEL R116, R3, R116, !P2 ;  /* 0x0000007403740207 */ /* 0x000fe40005000000 */
[----:B------:R-:W-:Y:S02]  /*7c30*/  CS2R R64, SRZ ;  /* 0x0000000000407805 */ /* 0x000fe4000001ff00 */
[----:B------:R-:W-:Y:S02]  /*7c40*/  @P5 SHF.L.U32 R5, R46, 0x1f, RZ ;  /* 0x0000001f2e055819 */ /* 0x000fe400000006ff */
[----:B------:R-:W-:Y:S02]  /*7c50*/  CS2R R58, SRZ ;  /* 0x00000000003a7805 */ /* 0x000fe4000001ff00 */
[----:B------:R-:W-:Y:S02]  /*7c60*/  CS2R R56, SRZ ;  /* 0x0000000000387805 */ /* 0x000fe4000001ff00 */
[----:B------:R-:W-:Y:S01]  /*7c70*/  CS2R R50, SRZ ;  /* 0x0000000000327805 */ /* 0x000fe2000001ff00 */
[----:B------:R-:W1:Y:S01]  /*7c80*/  @P5 SYNCS.PHASECHK.TRANS64.TRYWAIT P4, [R0+URZ+0xa0], R5 ;  /* 0x0000a005000055a7 */ /* 0x000e6200080811ff */
[----:B------:R-:W-:Y:S01]  /*7c90*/  CS2R R48, SRZ ;  /* 0x0000000000307805 */ /* 0x000fe2000001ff00 */
[----:B------:R-:W-:Y:S01]  /*7ca0*/  IMAD.IADD R106, R107, 0x1, R104 ;  /* 0x000000016b6a7824 */ /* 0x000fe200078e0268 */
[----:B------:R-:W-:Y:S01]  /*7cb0*/  LOP3.LUT R116, R116, 0x1, RZ, 0xc0, !PT ;  /* 0x0000000174747812 */ /* 0x000fe200078ec0ff */
[----:B------:R-:W-:Y:S01]  /*7cc0*/  IMAD.IADD R47, R101, 0x1, R112 ;  /* 0x00000001652f7824 */ /* 0x000fe200078e0270 */
[----:B------:R3:W4:Y:S01]  /*7cd0*/  SYNCS.PHASECHK.TRANS64.TRYWAIT P3, [R103+URZ+0xf0], R4 ;  /* 0x0000f004670075a7 */ /* 0x00072200080611ff */
[----:B-1----:R-:W-:Y:S01]  /*7ce0*/  @P5 SEL R114, RZ, 0x1, !P4 ;  /* 0x00000001ff725807 */ /* 0x002fe20006000000 */
[----:B---3--:R-:W-:Y:S06]  /*7cf0*/  @!P5 BRA `(.L_x_105) ;  /* 0x000000000068d947 */ /* 0x008fec0003800000 */
[----:B------:R-:W-:Y:S01]  /*7d00*/  ISETP.NE.AND P1, PT, R114, RZ, PT ;  /* 0x000000ff7200720c */ /* 0x000fe20003f25270 */
[----:B------:R-:W-:Y:S01]  /*7d10*/  BSSY B0, `(.L_x_106) ;  /* 0x000000e000007945 */ /* 0x000fe20003800000 */
[----:B------:R-:W-:Y:S02]  /*7d20*/  ISETP.NE.U32.AND P0, PT, R116, 0x1, PT ;  /* 0x000000017400780c */ /* 0x000fe40003f05070 */
[----:B------:R-:W-:Y:S02]  /*7d30*/  CS2R R50, SRZ ;  /* 0x0000000000327805 */ /* 0x000fe4000001ff00 */
[----:B------:R-:W-:Y:S02]  /*7d40*/  CS2R R48, SRZ ;  /* 0x0000000000307805 */ /* 0x000fe4000001ff00 */
[----:B------:R-:W-:Y:S02]  /*7d50*/  CS2R R58, SRZ ;  /* 0x00000000003a7805 */ /* 0x000fe4000001ff00 */
[----:B------:R-:W-:Y:S02]  /*7d60*/  CS2R R56, SRZ ;  /* 0x0000000000387805 */ /* 0x000fe4000001ff00 */
[----:B------:R-:W-:Y:S02]  /*7d70*/  CS2R R66, SRZ ;  /* 0x0000000000427805 */ /* 0x000fe4000001ff00 */
[----:B------:R-:W-:Y:S02]  /*7d80*/  CS2R R64, SRZ ;  /* 0x0000000000407805 */ /* 0x000fe4000001ff00 */
[----:B------:R-:W-:Y:S02]  /*7d90*/  CS2R R74, SRZ ;  /* 0x00000000004a7805 */ /* 0x000fe4000001ff00 */
[----:B------:R-:W-:Y:S01]  /*7da0*/  CS2R R72, SRZ ;  /* 0x0000000000487805 */ /* 0x000fe2000001ff00 */
[----:B------:R-:W-:Y:S06]  /*7db0*/  @P1 BRA `(.L_x_107) ;  /* 0x00000000000c1947 */ /* 0x000fec0003800000 */
[----:B------:R-:W-:Y:S04]  /*7dc0*/  SHF.L.U32 R3, R46, 0x1f, RZ ;  /* 0x0000001f2e037819 */ /* 0x000fe800000006ff */
[----:B------:R-:W1:Y:S02]  /*7dd0*/  SYNCS.PHASECHK.TRANS64.TRYWAIT P1, [R0+URZ+0xa0], R3 ;  /* 0x0000a003000075a7 */ /* 0x000e6400080211ff */
[----:B-1----:R-:W-:Y:S05]  /*7de0*/  @!P1 BRA `(.L_x_108) ;  /* 0x0000002400d09947 */ /* 0x002fea0003800000 */
.L_x_107:
[----:B------:R-:W-:Y:S05]  /*7df0*/  BSYNC B0 ;  /* 0x0000000000007941 */ /* 0x000fea0003800000 */
.L_x_106:
[----:B------:R3:W1:Y:S01]  /*7e00*/  @P0 LDS.128 R48, [R107] ;  /* 0x000000006b300984 */ /* 0x0006620000000c00 */
[----:B------:R-:W-:Y:S03]  /*7e10*/  UIADD3 UR4, UPT, UPT, UR53, 0x1, URZ ;  /* 0x0000000135047890 */ /* 0x000fe6000fffe0ff */
[----:B------:R3:W1:Y:S01]  /*7e20*/  @P0 LDS.128 R56, [R112+0x10] ;  /* 0x0000100070380984 */ /* 0x0006620000000c00 */
[----:B------:R-:W-:Y:S03]  /*7e30*/  UISETP.NE.AND UP0, UPT, UR4, 0x3, UPT ;  /* 0x000000030400788c */ /* 0x000fe6000bf05270 */
[----:B------:R3:W1:Y:S01]  /*7e40*/  @P0 LDS.128 R64, [R106+0x20] ;  /* 0x000020006a400984 */ /* 0x0006620000000c00 */
[----:B------:R-:W-:Y:S02]  /*7e50*/  USEL UR5, URZ, 0x1, UP0 ;  /* 0x00000001ff057887 */ /* 0x000fe40008000000 */
[----:B------:R-:W-:Y:S01]  /*7e60*/  USEL UR4, UR4, URZ, UP0 ;  /* 0x000000ff04047287 */ /* 0x000fe20008000000 */
[----:B------:R3:W1:Y:S03]  /*7e70*/  @P0 LDS.128 R72, [R47+0x10] ;  /* 0x000010002f480984 */ /* 0x0006660000000c00 */
[----:B------:R-:W-:Y:S02]  /*7e80*/  LOP3.LUT R46, R46, UR5, RZ, 0x3c, !PT ;  /* 0x000000052e2e7c12 */ /* 0x000fe4000f8e3cff */
[----:B------:R-:W-:Y:S02]  /*7e90*/  MOV R115, UR4 ;  /* 0x0000000400737c02 */ /* 0x000fe40008000f00 */
.L_x_105:
[----:B------:R-:W-:Y:S05]  /*7ea0*/  BSYNC B1 ;  /* 0x0000000000017941 */ /* 0x000fea0003800000 */
.L_x_104:
[----:B-1----:R-:W-:Y:S04]  /*7eb0*/  SHF.R.U32.HI R3, RZ, 0x15, R39 ;  /* 0x00000015ff037819 */ /* 0x002fe80000011627 */
[----:B------:R-:W-:Y:S01]  /*7ec0*/  LOP3.LUT P0, RZ, R3, 0x3, R92, 0x48, !PT ;  /* 0x0000000303ff7812 */ /* 0x000fe2000780485c */
[----:B------:R-:W-:Y:S01]  /*7ed0*/  @!UPT UIADD3 URZ, UPT, UPT, URZ, URZ, URZ ;  /* 0x000000fffffff290 */ /* 0x000fe2000fffe0ff */
[----:B----4-:R-:W-:Y:S11]  /*7ee0*/  @P3 BRA `(.L_x_109) ;  /* 0x0000000000083947 */ /* 0x010ff60003800000 */
[----:B------:R-:W1:Y:S02]  /*7ef0*/  SYNCS.PHASECHK.TRANS64.TRYWAIT P1, [R103+URZ+0xf0], R4 ;  /* 0x0000f004670075a7 */ /* 0x000e6400080211ff */
[----:B-1----:R-:W-:Y:S05]  /*7f00*/  @!P1 BRA `(.L_x_110) ;  /* 0x00000024009c9947 */ /* 0x002fea0003800000 */
.L_x_109:
[----:B------:R-:W-:Y:S05]  /*7f10*/  @!P0 BRA `(.L_x_111) ;  /* 0x0000000000408947 */ /* 0x000fea0003800000 */
[----:B------:R-:W4:Y:S01]  /*7f20*/  LDCU.64 UR8, c[0x4][0x70] ;  /* 0x01000e00ff0877ac */ /* 0x000f220008000a00 */
[----:B------:R-:W-:Y:S01]  /*7f30*/  MOV R3, 0x0 ;  /* 0x0000000000037802 */ /* 0x000fe20000000f00 */
[----:B------:R-:W-:Y:S02]  /*7f40*/  HFMA2 R12, -RZ, RZ, 0, 5.9604644775390625e-08 ;  /* 0x00000001ff0c7431 */ /* 0x000fe400000001ff */
[----:B------:R-:W-:Y:S02]  /*7f50*/  IMAD.MOV.U32 R8, RZ, RZ, 0x192 ;  /* 0x00000192ff087424 */ /* 0x000fe400078e00ff */
[----:B------:R-:W-:Y:S01]  /*7f60*/  IMAD.MOV.U32 R13, RZ, RZ, RZ ;  /* 0x000000ffff0d7224 */ /* 0x000fe200078e00ff */
[----:B------:R-:W5:Y:S01]  /*7f70*/  LDCU.64 UR6, c[0x4][0x78] ;  /* 0x01000f00ff0677ac */ /* 0x000f620008000a00 */
[----:B------:R-:W2:Y:S01]  /*7f80*/  LDC.64 R2, c[0x4][R3] ;  /* 0x0100000003027b82 */ /* 0x000ea20000000a00 */
[----:B------:R-:W3:Y:S01]  /*7f90*/  LDCU.64 UR4, c[0x4][0x10] ;  /* 0x01000200ff0477ac */ /* 0x000ee20008000a00 */
[----:B----4-:R-:W-:Y:S01]  /*7fa0*/  MOV R5, UR9 ;  /* 0x0000000900057c02 */ /* 0x010fe20008000f00 */
[----:B-1----:R-:W-:Y:S01]  /*7fb0*/  IMAD.U32 R4, RZ, RZ, UR8 ;  /* 0x00000008ff047e24 */ /* 0x002fe2000f8e00ff */
[----:B-----5:R-:W-:Y:S01]  /*7fc0*/  MOV R7, UR7 ;  /* 0x0000000700077c02 */ /* 0x020fe20008000f00 */
[----:B------:R-:W-:Y:S01]  /*7fd0*/  IMAD.U32 R6, RZ, RZ, UR6 ;  /* 0x00000006ff067e24 */ /* 0x000fe2000f8e00ff */
[----:B---3--:R-:W-:Y:S01]  /*7fe0*/  MOV R11, UR5 ;  /* 0x00000005000b7c02 */ /* 0x008fe20008000f00 */
[----:B------:R-:W-:Y:S02]  /*7ff0*/  IMAD.U32 R10, RZ, RZ, UR4 ;  /* 0x00000004ff0a7e24 */ /* 0x000fe4000f8e00ff */
[----:B------:R-:W-:Y:S07]  /*8000*/  LEPC R20, `(.L_x_111) ;  /* 0x000000001014794e */ /* 0x000fee0000000000 */
[----:B--2---:R-:W-:Y:S05]  /*8010*/  CALL.ABS.NOINC R2 ;  /* 0x0000000002007343 */ /* 0x004fea0003c00000 */
.L_x_111:
[----:B------:R-:W-:Y:S05]  /*8020*/  WARPSYNC.ALL ;  /* 0x0000000000007948 */ /* 0x000fea0003800000 */
[----:B------:R-:W-:Y:S01]  /*8030*/  R2UR UR4, R39 ;  /* 0x00000000270472ca */ /* 0x000fe200000e0000 */
[--C-:B------:R-:W-:Y:S01]  /*8040*/  HADD2.F32 R40, -RZ, R48.reuse.H0_H0 ;  /* 0x20000030ff287230 */ /* 0x100fe20000004100 */
[----:B------:R-:W-:Y:S01]  /*8050*/  ISETP.NE.AND P1, PT, R90, RZ, PT ;  /* 0x000000ff5a00720c */ /* 0x000fe20003f25270 */
[----:B------:R-:W-:Y:S01]  /*8060*/  HADD2.F32 R43, -RZ, R48.H1_H1 ;  /* 0x30000030ff2b7230 */ /* 0x000fe20000004100 */
[----:B------:R-:W-:Y:S01]  /*8070*/  BSSY.RECONVERGENT B0, `(.L_x_112) ;  /* 0x0000085000007945 */ /* 0x000fe20003800200 */
[----:B------:R-:W-:Y:S02]  /*8080*/  HADD2.F32 R42, -RZ, R49.H1_H1 ;  /* 0x30000031ff2a7230 */ /* 0x000fe40000004100 */
[----:B------:R-:W-:Y:S02]  /*8090*/  HADD2.F32 R45, -RZ, R51.H0_H0 ;  /* 0x20000033ff2d7230 */ /* 0x000fe40000004100 */
[----:B------:R-:W-:Y:S04]  /*80a0*/  HADD2.F32 R44, -RZ, R75.H1_H1 ;  /* 0x3000004bff2c7230 */ /* 0x000fe80000004100 */
[----:B-1----:R-:W2:Y:S02]  /*80b0*/  LDTM.x32 R4, tmem[UR4] ;  /* 0x00000004000479ee */ /* 0x002ea400082c0000 */
[C---:B--2---:R-:W-:Y:S01]  /*80c0*/  FMUL R0, R38.reuse, R4 ;  /* 0x0000000426007220 */ /* 0x044fe20000400000 */
[C---:B------:R-:W-:Y:S01]  /*80d0*/  FMUL R2, R38.reuse, R5 ;  /* 0x0000000526027220 */ /* 0x040fe20000400000 */
[C---:B------:R-:W-:Y:S01]  /*80e0*/  FMUL R3, R38.reuse, R6 ;  /* 0x0000000626037220 */ /* 0x040fe20000400000 */
[C---:B------:R-:W-:Y:S01]  /*80f0*/  FMUL R7, R38.reuse, R7 ;  /* 0x0000000726077220 */ /* 0x040fe20000400000 */
[C---:B------:R-:W-:Y:S01]  /*8100*/  FFMA R0, R41.reuse, R40, R0 ;  /* 0x0000002829007223 */ /* 0x040fe20000000000 */
[----:B------:R-:W-:Y:S02]  /*8110*/  HADD2.F32 R40, -RZ, R49.H0_H0 ;  /* 0x20000031ff287230 */ /* 0x000fe40000004100 */
[C---:B------:R-:W-:Y:S01]  /*8120*/  FFMA R2, R41.reuse, R43, R2 ;  /* 0x0000002b29027223 */ /* 0x040fe20000000002 */
[--C-:B------:R-:W-:Y:S02]  /*8130*/  HADD2.F32 R43, -RZ, R50.reuse.H0_H0 ;  /* 0x20000032ff2b7230 */ /* 0x100fe40000004100 */
[C---:B------:R-:W-:Y:S01]  /*8140*/  FMUL R4, R38.reuse, R8 ;  /* 0x0000000826047220 */ /* 0x040fe20000400000 */
[----:B------:R-:W-:Y:S01]  /*8150*/  FMUL R5, R38, R9 ;  /* 0x0000000926057220 */ /* 0x000fe20000400000 */
[C---:B------:R-:W-:Y:S01]  /*8160*/  FFMA R3, R41.reuse, R40, R3 ;  /* 0x0000002829037223 */ /* 0x040fe20000000003 */
[----:B------:R-:W-:Y:S01]  /*8170*/  HADD2.F32 R40, -RZ, R50.H1_H1 ;  /* 0x30000032ff287230 */ /* 0x000fe20000004100 */
[----:B------:R-:W-:Y:S01]  /*8180*/  F2FP.F16.F32.PACK_AB R52, R2, R0 ;  /* 0x000000000234723e */ /* 0x000fe200000000ff */
[C---:B------:R-:W-:Y:S01]  /*8190*/  FFMA R7, R41.reuse, R42, R7 ;  /* 0x0000002a29077223 */ /* 0x040fe20000000007 */
[C---:B------:R-:W-:Y:S01]  /*81a0*/  FFMA R4, R41.reuse, R43, R4 ;  /* 0x0000002b29047223 */ /* 0x040fe20000000004 */
[C---:B------:R-:W-:Y:S01]  /*81b0*/  FMUL R6, R38.reuse, R10 ;  /* 0x0000000a26067220 */ /* 0x040fe20000400000 */
[----:B------:R-:W-:Y:S02]  /*81c0*/  HADD2.F32 R42, -RZ, R51.H1_H1 ;  /* 0x30000033ff2a7230 */ /* 0x000fe40000004100 */
[----:B------:R-:W-:Y:S01]  /*81d0*/  FFMA R5, R41, R40, R5 ;  /* 0x0000002829057223 */ /* 0x000fe20000000005 */
[----:B------:R-:W-:Y:S01]  /*81e0*/  F2FP.F16.F32.PACK_AB R53, R7, R3 ;  /* 0x000000030735723e */ /* 0x000fe200000000ff */
[----:B------:R-:W-:Y:S01]  /*81f0*/  FFMA R6, R41, R45, R6 ;  /* 0x0000002d29067223 */ /* 0x000fe20000000006 */
[C---:B------:R-:W-:Y:S01]  /*8200*/  FMUL R11, R38.reuse, R11 ;  /* 0x0000000b260b7220 */ /* 0x040fe20000400000 */
[--C-:B------:R-:W-:Y:S01]  /*8210*/  HADD2.F32 R40, -RZ, R56.reuse.H0_H0 ;  /* 0x20000038ff287230 */ /* 0x100fe20000004100 */
[----:B------:R-:W-:Y:S01]  /*8220*/  F2FP.F16.F32.PACK_AB R54, R5, R4 ;  /* 0x000000040536723e */ /* 0x000fe200000000ff */
[C---:B------:R-:W-:Y:S01]  /*8230*/  FMUL R8, R38.reuse, R12 ;  /* 0x0000000c26087220 */ /* 0x040fe20000400000 */
[C---:B------:R-:W-:Y:S01]  /*8240*/  FFMA R11, R41.reuse, R42, R11 ;  /* 0x0000002a290b7223 */ /* 0x040fe2000000000b */
[----:B------:R-:W-:Y:S02]  /*8250*/  HADD2.F32 R42, -RZ, R56.H1_H1 ;  /* 0x30000038ff2a7230 */ /* 0x000fe40000004100 */
[C---:B------:R-:W-:Y:S01]  /*8260*/  FMUL R9, R38.reuse, R13 ;  /* 0x0000000d26097220 */ /* 0x040fe20000400000 */
[--C-:B------:R-:W-:Y:S02]  /*8270*/  HADD2.F32 R43, -RZ, R57.reuse.H0_H0 ;  /* 0x20000039ff2b7230 */ /* 0x100fe40000004100 */
[----:B------:R-:W-:Y:S01]  /*8280*/  FFMA R8, R41, R40, R8 ;  /* 0x0000002829087223 */ /* 0x000fe20000000008 */
[----:B------:R-:W-:Y:S01]  /*8290*/  F2FP.F16.F32.PACK_AB R55, R11, R6 ;  /* 0x000000060b37723e */ /* 0x000fe200000000ff */
[----:B------:R-:W-:Y:S01]  /*82a0*/  FFMA R9, R41, R42, R9 ;  /* 0x0000002a29097223 */ /* 0x000fe20000000009 */
[C---:B------:R-:W-:Y:S01]  /*82b0*/  FMUL R10, R38.reuse, R14 ;  /* 0x0000000e260a7220 */ /* 0x040fe20000400000 */
[----:B------:R-:W-:Y:S02]  /*82c0*/  HADD2.F32 R40, -RZ, R57.H1_H1 ;  /* 0x30000039ff287230 */ /* 0x000fe40000004100 */
[C---:B------:R-:W-:Y:S01]  /*82d0*/  FMUL R15, R38.reuse, R15 ;  /* 0x0000000f260f7220 */ /* 0x040fe20000400000 */
[----:B------:R1:W-:Y:S01]  /*82e0*/  STS.128 [R107], R52 ;  /* 0x000000346b007388 */ /* 0x0003e20000000c00 */
[----:B------:R-:W-:Y:S01]  /*82f0*/  F2FP.F16.F32.PACK_AB R60, R9, R8 ;  /* 0x00000008093c723e */ /* 0x000fe200000000ff */
[C---:B------:R-:W-:Y:S01]  /*8300*/  FFMA R10, R41.reuse, R43, R10 ;  /* 0x0000002b290a7223 */ /* 0x040fe2000000000a */
[--C-:B------:R-:W-:Y:S02]  /*8310*/  HADD2.F32 R43, -RZ, R58.reuse.H0_H0 ;  /* 0x2000003aff2b7230 */ /* 0x100fe40000004100 */
[----:B------:R-:W-:Y:S01]  /*8320*/  FFMA R15, R41, R40, R15 ;  /* 0x00000028290f7223 */ /* 0x000fe2000000000f */
[C---:B------:R-:W-:Y:S01]  /*8330*/  FMUL R12, R38.reuse, R16 ;  /* 0x00000010260c7220 */ /* 0x040fe20000400000 */
[----:B------:R-:W-:Y:S02]  /*8340*/  HADD2.F32 R42, -RZ, R58.H1_H1 ;  /* 0x3000003aff2a7230 */ /* 0x000fe40000004100 */
[C---:B------:R-:W-:Y:S01]  /*8350*/  FMUL R13, R38.reuse, R17 ;  /* 0x00000011260d7220 */ /* 0x040fe20000400000 */
[--C-:B------:R-:W-:Y:S01]  /*8360*/  HADD2.F32 R45, -RZ, R59.reuse.H0_H0 ;  /* 0x2000003bff2d7230 */ /* 0x100fe20000004100 */
[----:B------:R-:W-:Y:S01]  /*8370*/  F2FP.F16.F32.PACK_AB R61, R15, R10 ;  /* 0x0000000a0f3d723e */ /* 0x000fe200000000ff */
[C---:B------:R-:W-:Y:S01]  /*8380*/  FFMA R12, R41.reuse, R43, R12 ;  /* 0x0000002b290c7223 */ /* 0x040fe2000000000c */
[C---:B------:R-:W-:Y:S01]  /*8390*/  FFMA R13, R41.reuse, R42, R13 ;  /* 0x0000002a290d7223 */ /* 0x040fe2000000000d */
[C---:B------:R-:W-:Y:S01]  /*83a0*/  FMUL R14, R38.reuse, R18 ;  /* 0x00000012260e7220 */ /* 0x040fe20000400000 */
[----:B------:R-:W-:Y:S02]  /*83b0*/  HADD2.F32 R40, -RZ, R59.H1_H1 ;  /* 0x3000003bff287230 */ /* 0x000fe40000004100 */
[C---:B------:R-:W-:Y:S01]  /*83c0*/  FMUL R19, R38.reuse, R19 ;  /* 0x0000001326137220 */ /* 0x040fe20000400000 */
[--C-:B------:R-:W-:Y:S02]  /*83d0*/  HADD2.F32 R43, -RZ, R64.reuse.H0_H0 ;  /* 0x20000040ff2b7230 */ /* 0x100fe40000004100 */
[C---:B------:R-:W-:Y:S01]  /*83e0*/  FFMA R14, R41.reuse, R45, R14 ;  /* 0x0000002d290e7223 */ /* 0x040fe2000000000e */
[C---:B------:R-:W-:Y:S01]  /*83f0*/  FMUL R16, R38.reuse, R20 ;  /* 0x0000001426107220 */ /* 0x040fe20000400000 */
[C---:B------:R-:W-:Y:S01]  /*8400*/  FFMA R19, R41.reuse, R40, R19 ;  /* 0x0000002829137223 */ /* 0x040fe20000000013 */
[----:B------:R-:W-:Y:S02]  /*8410*/  HADD2.F32 R40, -RZ, R64.H1_H1 ;  /* 0x30000040ff287230 */ /* 0x000fe40000004100 */
[C---:B------:R-:W-:Y:S01]  /*8420*/  FMUL R17, R38.reuse, R21 ;  /* 0x0000001526117220 */ /* 0x040fe20000400000 */
[--C-:B------:R-:W-:Y:S02]  /*8430*/  HADD2.F32 R45, -RZ, R65.reuse.H0_H0 ;  /* 0x20000041ff2d7230 */ /* 0x100fe40000004100 */
[C---:B------:R-:W-:Y:S01]  /*8440*/  FMUL R18, R38.reuse, R22 ;  /* 0x0000001626127220 */ /* 0x040fe20000400000 */
[----:B------:R-:W-:Y:S02]  /*8450*/  HADD2.F32 R42, -RZ, R65.H1_H1 ;  /* 0x30000041ff2a7230 */ /* 0x000fe40000004100 */
[C---:B------:R-:W-:Y:S01]  /*8460*/  FMUL R23, R38.reuse, R23 ;  /* 0x0000001726177220 */ /* 0x040fe20000400000 */
[C---:B------:R-:W-:Y:S01]  /*8470*/  FFMA R16, R41.reuse, R43, R16 ;  /* 0x0000002b29107223 */ /* 0x040fe20000000010 */
[C---:B------:R-:W-:Y:S01]  /*8480*/  FFMA R17, R41.reuse, R40, R17 ;  /* 0x0000002829117223 */ /* 0x040fe20000000011 */
[C---:B------:R-:W-:Y:S01]  /*8490*/  FFMA R18, R41.reuse, R45, R18 ;  /* 0x0000002d29127223 */ /* 0x040fe20000000012 */
[C---:B------:R-:W-:Y:S01]  /*84a0*/  FFMA R23, R41.reuse, R42, R23 ;  /* 0x0000002a29177223 */ /* 0x040fe20000000017 */
[--C-:B------:R-:W-:Y:S02]  /*84b0*/  HADD2.F32 R40, -RZ, R66.reuse.H0_H0 ;  /* 0x20000042ff287230 */ /* 0x100fe40000004100 */
[C---:B------:R-:W-:Y:S01]  /*84c0*/  FMUL R20, R38.reuse, R24 ;  /* 0x0000001826147220 */ /* 0x040fe20000400000 */
[----:B------:R-:W-:Y:S02]  /*84d0*/  HADD2.F32 R42, -RZ, R66.H1_H1 ;  /* 0x30000042ff2a7230 */ /* 0x000fe40000004100 */
[C---:B------:R-:W-:Y:S01]  /*84e0*/  FMUL R21, R38.reuse, R25 ;  /* 0x0000001926157220 */ /* 0x040fe20000400000 */
[--C-:B------:R-:W-:Y:S02]  /*84f0*/  HADD2.F32 R43, -RZ, R67.reuse.H0_H0 ;  /* 0x20000043ff2b7230 */ /* 0x100fe40000004100 */
[C---:B------:R-:W-:Y:S01]  /*8500*/  FMUL R22, R38.reuse, R26 ;  /* 0x0000001a26167220 */ /* 0x040fe20000400000 */
[C---:B------:R-:W-:Y:S01]  /*8510*/  FFMA R20, R41.reuse, R40, R20 ;  /* 0x0000002829147223 */ /* 0x040fe20000000014 */
[C---:B------:R-:W-:Y:S01]  /*8520*/  FFMA R21, R41.reuse, R42, R21 ;  /* 0x0000002a29157223 */ /* 0x040fe20000000015 */
[----:B------:R-:W-:Y:S02]  /*8530*/  HADD2.F32 R40, -RZ, R67.H1_H1 ;  /* 0x30000043ff287230 */ /* 0x000fe40000004100 */
[----:B------:R-:W-:Y:S01]  /*8540*/  FFMA R22, R41, R43, R22 ;  /* 0x0000002b29167223 */ /* 0x000fe20000000016 */
[C---:B------:R-:W-:Y:S01]  /*8550*/  FMUL R27, R38.reuse, R27 ;  /* 0x0000001b261b7220 */ /* 0x040fe20000400000 */
[--C-:B------:R-:W-:Y:S02]  /*8560*/  HADD2.F32 R43, -RZ, R72.reuse.H0_H0 ;  /* 0x20000048ff2b7230 */ /* 0x100fe40000004100 */
[C---:B------:R-:W-:Y:S01]  /*8570*/  FMUL R24, R38.reuse, R28 ;  /* 0x0000001c26187220 */ /* 0x040fe20000400000 */
[----:B------:R-:W-:Y:S02]  /*8580*/  HADD2.F32 R42, -RZ, R72.H1_H1 ;  /* 0x30000048ff2a7230 */ /* 0x000fe40000004100 */
[C---:B------:R-:W-:Y:S01]  /*8590*/  FMUL R25, R38.reuse, R29 ;  /* 0x0000001d26197220 */ /* 0x040fe20000400000 */
[--C-:B------:R-:W-:Y:S01]  /*85a0*/  HADD2.F32 R45, -RZ, R73.reuse.H0_H0 ;  /* 0x20000049ff2d7230 */ /* 0x100fe20000004100 */
[----:B------:R-:W-:Y:S01]  /*85b0*/  F2FP.F16.F32.PACK_AB R62, R13, R12 ;  /* 0x0000000c0d3e723e */ /* 0x000fe200000000ff */
[C---:B------:R-:W-:Y:S01]  /*85c0*/  FMUL R26, R38.reuse, R30 ;  /* 0x0000001e261a7220 */ /* 0x040fe20000400000 */
[----:B------:R-:W-:Y:S01]  /*85d0*/  F2FP.F16.F32.PACK_AB R63, R19, R14 ;  /* 0x0000000e133f723e */ /* 0x000fe200000000ff */
[C---:B------:R-:W-:Y:S01]  /*85e0*/  FFMA R27, R41.reuse, R40, R27 ;  /* 0x00000028291b7223 */ /* 0x040fe2000000001b */
[C---:B------:R-:W-:Y:S01]  /*85f0*/  FFMA R24, R41.reuse, R43, R24 ;  /* 0x0000002b29187223 */ /* 0x040fe20000000018 */
[----:B------:R-:W-:Y:S02]  /*8600*/  HADD2.F32 R40, -RZ, R73.H1_H1 ;  /* 0x30000049ff287230 */ /* 0x000fe40000004100 */
[C---:B------:R-:W-:Y:S01]  /*8610*/  FFMA R25, R41.reuse, R42, R25 ;  /* 0x0000002a29197223 */ /* 0x040fe20000000019 */
[----:B------:R1:W-:Y:S01]  /*8620*/  STS.128 [R112+0x10], R60 ;  /* 0x0000103c70007388 */ /* 0x0003e20000000c00 */
[C---:B------:R-:W-:Y:S01]  /*8630*/  FMUL R31, R38.reuse, R31 ;  /* 0x0000001f261f7220 */ /* 0x040fe20000400000 */
[--C-:B------:R-:W-:Y:S02]  /*8640*/  HADD2.F32 R43, -RZ, R74.reuse.H0_H0 ;  /* 0x2000004aff2b7230 */ /* 0x100fe40000004100 */
[C---:B------:R-:W-:Y:S01]  /*8650*/  FFMA R26, R41.reuse, R45, R26 ;  /* 0x0000002d291a7223 */ /* 0x040fe2000000001a */
[C---:B------:R-:W-:Y:S01]  /*8660*/  FMUL R28, R38.reuse, R32 ;  /* 0x00000020261c7220 */ /* 0x040fe20000400000 */
[----:B------:R-:W-:Y:S02]  /*8670*/  HADD2.F32 R42, -RZ, R74.H1_H1 ;  /* 0x3000004aff2a7230 */ /* 0x000fe40000004100 */
[C---:B------:R-:W-:Y:S01]  /*8680*/  FMUL R29, R38.reuse, R33 ;  /* 0x00000021261d7220 */ /* 0x040fe20000400000 */
[----:B------:R-:W-:Y:S02]  /*8690*/  HADD2.F32 R45, -RZ, R75.H0_H0 ;  /* 0x2000004bff2d7230 */ /* 0x000fe40000004100 */
[C---:B------:R-:W-:Y:S01]  /*86a0*/  FMUL R30, R38.reuse, R34 ;  /* 0x00000022261e7220 */ /* 0x040fe20000400000 */
[----:B------:R-:W-:Y:S01]  /*86b0*/  FFMA R31, R41, R40, R31 ;  /* 0x00000028291f7223 */ /* 0x000fe2000000001f */
[----:B------:R-:W-:Y:S01]  /*86c0*/  FMUL R35, R38, R35 ;  /* 0x0000002326237220 */ /* 0x000fe20000400000 */
[----:B------:R-:W-:Y:S01]  /*86d0*/  F2FP.F16.F32.PACK_AB R68, R17, R16 ;  /* 0x000000101144723e */ /* 0x000fe200000000ff */
[----:B------:R-:W-:Y:S01]  /*86e0*/  FFMA R28, R41, R43, R28 ;  /* 0x0000002b291c7223 */ /* 0x000fe2000000001c */
[----:B------:R-:W-:Y:S01]  /*86f0*/  F2FP.F16.F32.PACK_AB R69, R23, R18 ;  /* 0x000000121745723e */ /* 0x000fe200000000ff */
[----:B------:R-:W-:Y:S01]  /*8700*/  FFMA R29, R41, R42, R29 ;  /* 0x0000002a291d7223 */ /* 0x000fe2000000001d */
[----:B------:R-:W-:Y:S01]  /*8710*/  F2FP.F16.F32.PACK_AB R70, R21, R20 ;  /* 0x000000141546723e */ /* 0x000fe200000000ff */
[----:B------:R-:W-:Y:S01]  /*8720*/  FFMA R30, R41, R45, R30 ;  /* 0x0000002d291e7223 */ /* 0x000fe2000000001e */
[----:B------:R-:W-:Y:S01]  /*8730*/  F2FP.F16.F32.PACK_AB R71, R27, R22 ;  /* 0x000000161b47723e */ /* 0x000fe200000000ff */
[----:B------:R-:W-:Y:S01]  /*8740*/  FFMA R35, R41, R44, R35 ;  /* 0x0000002c29237223 */ /* 0x000fe20000000023 */
[----:B------:R-:W-:Y:S02]  /*8750*/  F2FP.F16.F32.PACK_AB R84, R25, R24 ;  /* 0x000000181954723e */ /* 0x000fe400000000ff */
[----:B------:R-:W-:Y:S01]  /*8760*/  F2FP.F16.F32.PACK_AB R85, R31, R26 ;  /* 0x0000001a1f55723e */ /* 0x000fe200000000ff */
[----:B------:R1:W-:Y:S01]  /*8770*/  STS.128 [R106+0x20], R68 ;  /* 0x000020446a007388 */ /* 0x0003e20000000c00 */
[----:B------:R-:W-:Y:S02]  /*8780*/  F2FP.F16.F32.PACK_AB R86, R29, R28 ;  /* 0x0000001c1d56723e */ /* 0x000fe400000000ff */
[----:B------:R-:W-:Y:S05]  /*8790*/  F2FP.F16.F32.PACK_AB R87, R35, R30 ;  /* 0x0000001e2357723e */ /* 0x000fea00000000ff */
[----:B------:R1:W-:Y:S01]  /*87a0*/  STS.128 [R47+0x10], R84 ;  /* 0x000010542f007388 */ /* 0x0003e20000000c00 */
[----:B------:R-:W-:Y:S01]  /*87b0*/  @!PT LDS RZ, [RZ] ;  /* 0x00000000fffff984 */ /* 0x000fe20000000800 */
[----:B------:R-:W-:Y:S01]  /*87c0*/  @!PT LDS RZ, [RZ] ;  /* 0x00000000fffff984 */ /* 0x000fe20000000800 */
[----:B------:R-:W-:Y:S01]  /*87d0*/  @!PT LDS RZ, [RZ] ;  /* 0x00000000fffff984 */ /* 0x000fe20000000800 */
[----:B------:R-:W-:Y:S01]  /*87e0*/  @!PT LDS RZ, [RZ] ;  /* 0x00000000fffff984 */ /* 0x000fe20000000800 */
[----:B------:R2:W-:Y:S07]  /*87f0*/  MEMBAR.ALL.CTA ;  /* 0x0000000000007992 */ /* 0x0005ee0000008000 */
[----:B--2---:R-:W2:Y:S02]  /*8800*/  FENCE.VIEW.ASYNC.S ;  /* 0x00000000000073c6 */ /* 0x004ea40000000000 */
[----:B--2---:R-:W-:Y:S06]  /*8810*/  BAR.SYNC.DEFER_BLOCKING 0x1, 0x80 ;  /* 0x0042000000007b1d */ /* 0x004fec0000010000 */
[----:B------:R-:W-:Y:S05]  /*8820*/  @P1 BRA `(.L_x_113) ;  /* 0x0000000000241947 */ /* 0x000fea0003800000 */
[----:B------:R-:W2:Y:S01]  /*8830*/  LDCU.64 UR6, c[0x0][0x348] ;  /* 0x00006900ff0677ac */ /* 0x000ea20008000a00 */
[----:B------:R-:W-:Y:S01]  /*8840*/  R2UR UR5, R113 ;  /* 0x00000000710572ca */ /* 0x000fe200000e0000 */
[----:B------:R-:W-:Y:S11]  /*8850*/  UMOV UR41, UR54 ;  /* 0x0000003600297c82 */ /* 0x000ff60008000000 */
[----:B------:R-:W-:Y:S01]  /*8860*/  @!UPT UIADD3 URZ, UPT, UPT, URZ, URZ, URZ ;  /* 0x000000fffffff290 */ /* 0x000fe2000fffe0ff */
[----:B------:R-:W-:Y:S02]  /*8870*/  UIADD3 UR40, UPT, UPT, UR52, 0x200, UR5 ;  /* 0x0000020034287890 */ /* 0x000fe4000fffe005 */
[----:B--2---:R-:W-:Y:S04]  /*8880*/  UIADD3 UR4, UP0, UPT, UR6, 0x780, URZ ;  /* 0x0000078006047890 */ /* 0x004fe8000ff1e0ff */
[----:B------:R-:W-:Y:S09]  /*8890*/  UIADD3.X UR5, UPT, UPT, URZ, UR7, URZ, UP0, !UPT ;  /* 0x00000007ff057290 */ /* 0x000ff200087fe4ff */
[----:B------:R2:W-:Y:S02]  /*88a0*/  UTMASTG.5D [UR40], [UR4] ;  /* 0x00000028040073b5 */ /* 0x0005e40008020000 */
[----:B--2---:R0:W-:Y:S02]  /*88b0*/  UTMACMDFLUSH ;  /* 0x00000000000079b7 */ /* 0x0041e40000000000 */
.L_x_113:
[----:B------:R-:W-:Y:S05]  /*88c0*/  BSYNC.RECONVERGENT B0 ;  /* 0x0000000000007941 */ /* 0x000fea0003800200 */
.L_x_112:
[----:B------:R-:W-:Y:S01]  /*88d0*/  UIADD3 UR50, UPT, UPT, UR53, 0x1, URZ ;  /* 0x0000000135327890 */ /* 0x000fe2000fffe0ff */
[----:B------:R-:W-:Y:S01]  /*88e0*/  ISETP.NE.AND P2, PT, R111, RZ, PT ;  /* 0x000000ff6f00720c */ /* 0x000fe20003f45270 */
[----:B------:R-:W-:Y:S02]  /*88f0*/  BSSY.RECONVERGENT B0, `(.L_x_114) ;  /* 0x0000006000007945 */ /* 0x000fe40003800200 */
[----:B------:R-:W-:Y:S01]  /*8900*/  UISETP.NE.AND UP0, UPT, UR50, 0x3, UPT ;  /* 0x000000033200788c */ /* 0x000fe2000bf05270 */
[----:B------:R-:W-:Y:S03]  /*8910*/  ISETP.NE.U32.OR P0, PT, R109, 0x1, !P2 ;  /* 0x000000016d00780c */ /* 0x000fe60005705470 */
[----:B------:R-:W-:Y:S01]  /*8920*/  USEL UR51, UR50, URZ, UP0 ;  /* 0x000000ff32337287 */ /* 0x000fe20008000000 */
[----:B------:R-:W-:Y:S11]  /*8930*/  @P1 BRA `(.L_x_115) ;  /* 0x0000000000041947 */ /* 0x000ff60003800000 */
[----:B------:R-:W-:Y:S04]  /*8940*/  DEPBAR.LE SB0, 0x1 ;  /* 0x000080400000791a */ /* 0x000fe80000000000 */
.L_x_115:
[----:B------:R-:W-:Y:S05]  /*8950*/  BSYNC.RECONVERGENT B0 ;  /* 0x0000000000007941 */ /* 0x000fea0003800200 */
.L_x_114:
[----:B------:R-:W-:Y:S01]  /*8960*/  BAR.SYNC.DEFER_BLOCKING 0x1, 0x80 ;  /* 0x0042000000007b1d */ /* 0x000fe20000010000 */
[----:B------:R-:W-:Y:S01]  /*8970*/  LEA R3, R115, UR52, 0x3 ;  /* 0x0000003473037c11 */ /* 0x000fe2000f8e18ff */
[----:B------:R-:W-:Y:S01]  /*8980*/  UISETP.NE.AND UP0, UPT, UR57, URZ, UPT ;  /* 0x000000ff3900728c */ /* 0x000fe2000bf05270 */
[----:B------:R-:W-:Y:S08]  /*8990*/  @P0 SHF.L.U32 R4, R46, 0x1f, RZ ;  /* 0x0000001f2e040819 */ /* 0x000ff000000006ff */
[----:B------:R-:W-:Y:S05]  /*89a0*/  BRA.U !UP0, `(.L_x_116) ;  /* 0x0000000108287547 */ /* 0x000fea000b800000 */
[----:B------:R-:W2:Y:S01]  /*89b0*/  S2R R0, SR_CgaCtaId ;  /* 0x0000000000007919 */ /* 0x000ea20000008800 */
[----:B------:R-:W-:Y:S01]  /*89c0*/  ISETP.NE.U32.OR P1, PT, R109, 0x1, !P2 ;  /* 0x000000016d00780c */ /* 0x000fe20005725470 */
[----:B------:R-:W-:Y:S01]  /*89d0*/  IMAD.U32 R2, RZ, RZ, UR55 ;  /* 0x00000037ff027e24 */ /* 0x000fe2000f8e00ff */
[----:B------:R-:W-:Y:S04]  /*89e0*/  UIADD3 UR4, UPT, UPT, UR55, 0x1, URZ ;  /* 0x0000000137047890 */ /* 0x000fe8000fffe0ff */
[----:B------:R-:W-:Y:S04]  /*89f0*/  UISETP.NE.AND UP0, UPT, UR4, 0x3, UPT ;  /* 0x000000030400788c */ /* 0x000fe8000bf05270 */
[----:B------:R-:W-:Y:S03]  /*8a00*/  USEL UR55, UR4, URZ, UP0 ;  /* 0x000000ff04377287 */ /* 0x000fe60008000000 */
[----:B------:R-:W-:Y:S05]  /*8a10*/  @P1 LEA R2, R2, UR52, 0x3 ;  /* 0x0000003402021c11 */ /* 0x000fea000f8e18ff */
[----:B------:R-:W-:Y:S05]  /*8a20*/  @P1 VIADD R5, R2, 0xb8 ;  /* 0x000000b802051836 */ /* 0x000fea0000000000 */
[----:B--2---:R-:W-:Y:S04]  /*8a30*/  @P1 PRMT R0, R0, 0x654, R5 ;  /* 0x0000065400001816 */ /* 0x004fe80000000005 */
[----:B------:R2:W-:Y:S03]  /*8a40*/  @P1 SYNCS.ARRIVE.TRANS64.RED.A1T0 RZ, [R0+URZ], RZ ;  /* 0x000000ff00ff19a7 */ /* 0x0005e600081004ff */
.L_x_116:
[----:B------:R-:W4:Y:S01]  /*8a50*/  @P0 SYNCS.PHASECHK.TRANS64.TRYWAIT P1, [R3+URZ+0xa0], R4 ;  /* 0x0000a004030005a7 */ /* 0x000f2200080211ff */
[----:B------:R-:W-:Y:S01]  /*8a60*/  BSSY B1, `(.L_x_117) ;  /* 0x0000013000017945 */ /* 0x000fe20003800000 */
[----:B----4-:R-:W-:Y:S03]  /*8a70*/  @P0 SEL R114, RZ, 0x1, !P1 ;  /* 0x00000001ff720807 */ /* 0x010fe60004800000 */
[----:B------:R-:W-:Y:S05]  /*8a80*/  @!P0 BRA `(.L_x_118) ;  /* 0x0000000000408947 */ /* 0x000fea0003800000 */
[----:B------:R-:W-:Y:S01]  /*8a90*/  ISETP.NE.U32.AND P0, PT, R116, 0x1, PT ;  /* 0x000000017400780c */ /* 0x000fe20003f05070 */
[----:B------:R-:W-:Y:S01]  /*8aa0*/  BSSY B0, `(.L_x_119) ;  /* 0x000000a000007945 */ /* 0x000fe20003800000 */
[----:B------:R-:W-:Y:S11]  /*8ab0*/  ISETP.NE.AND P1, PT, R114, RZ, PT ;  /* 0x000000ff7200720c */ /* 0x000ff60003f25270 */
[----:B------:R-:W-:Y:S04]  /*8ac0*/  @P0 IMAD R115, R115, 0x2000, R102 ;  /* 0x0000200073730824 */ /* 0x000fe800078e0266 */
[----:B------:R-:W-:Y:S01]  /*8ad0*/  @P0 IMAD.IADD R4, R105, 0x1, R115 ;  /* 0x0000000169040824 */ /* 0x000fe200078e0273 */
[----:B------:R-:W-:Y:S03]  /*8ae0*/  @P0 IADD3 R2, PT, PT, R104, R115, RZ ;  /* 0x0000007368020210 */ /* 0x000fe60007ffe0ff */
[----:B--2---:R-:W-:Y:S01]  /*8af0*/  @P0 IMAD.IADD R0, R101, 0x1, R4 ;  /* 0x0000000165000824 */ /* 0x004fe200078e0204 */
[----:B------:R-:W-:Y:S06]  /*8b00*/  @P1 BRA `(.L_x_120) ;  /* 0x00000000000c1947 */ /* 0x000fec0003800000 */
[----:B------:R-:W-:Y:S04]  /*8b10*/  SHF.L.U32 R46, R46, 0x1f, RZ ;  /* 0x0000001f2e2e7819 */ /* 0x000fe800000006ff */
[----:B------:R-:W2:Y:S02]  /*8b20*/  SYNCS.PHASECHK.TRANS64.TRYWAIT P1, [R3+URZ+0xa0], R46 ;  /* 0x0000a02e030075a7 */ /* 0x000ea400080211ff */
[----:B--2---:R-:W-:Y:S05]  /*8b30*/  @!P1 BRA `(.L_x_121) ;  /* 0x0000001800a49947 */ /* 0x004fea0003800000 */
.L_x_120:
[----:B------:R-:W-:Y:S05]  /*8b40*/  BSYNC B0 ;  /* 0x0000000000007941 */ /* 0x000fea0003800000 */
.L_x_119:
[----:B------:R4:W1:Y:S04]  /*8b50*/  @P0 LDS.128 R48, [R115] ;  /* 0x0000000073300984 */ /* 0x0008680000000c00 */
[----:B------:R4:W1:Y:S04]  /*8b60*/  @P0 LDS.128 R64, [R2+0x20] ;  /* 0x0000200002400984 */ /* 0x0008680000000c00 */
[----:B------:R4:W1:Y:S04]  /*8b70*/  @P0 LDS.128 R56, [R4+0x10] ;  /* 0x0000100004380984 */ /* 0x0008680000000c00 */
[----:B------:R4:W1:Y:S02]  /*8b80*/  @P0 LDS.128 R72, [R0+0x10] ;  /* 0x0000100000480984 */ /* 0x0008640000000c00 */
.L_x_118:
[----:B------:R-:W-:Y:S05]  /*8b90*/  BSYNC B1 ;  /* 0x0000000000017941 */ /* 0x000fea0003800000 */
.L_x_117:
[----:B--2---:R-:W-:Y:S05]  /*8ba0*/  VIADD R3, R39, 0x20 ;  /* 0x0000002027037836 */ /* 0x004fea0000000000 */
[----:B------:R-:W-:Y:S04]  /*8bb0*/  SHF.R.U32.HI R3, RZ, 0x15, R3 ;  /* 0x00000015ff037819 */ /* 0x000fe80000011603 */
[----:B------:R-:W-:Y:S11]  /*8bc0*/  LOP3.LUT P0, RZ, R3, 0x3, R92, 0x48, !PT ;  /* 0x0000000303ff7812 */ /* 0x000ff6000780485c */
[----:B------:R-:W-:Y:S02]  /*8bd0*/  @!UPT UIADD3 URZ, UPT, UPT, URZ, URZ, URZ ;  /* 0x000000fffffff290 */ /* 0x000fe4000fffe0ff */
[----:B------:R-:W-:Y:S05]  /*8be0*/  @!P0 BRA `(.L_x_122) ;  /* 0x0000000000408947 */ /* 0x000fea0003800000 */
[----:B------:R-:W2:Y:S01]  /*8bf0*/  LDCU.64 UR8, c[0x4][0x70] ;  /* 0x01000e00ff0877ac */ /* 0x000ea20008000a00 */
[----:B------:R-:W-:Y:S01]  /*8c00*/  MOV R3, 0x0 ;  /* 0x0000000000037802 */ /* 0x000fe20000000f00 */
[----:B------:R-:W-:Y:S02]  /*8c10*/  HFMA2 R12, -RZ, RZ, 0, 5.9604644775390625e-08 ;  /* 0x00000001ff0c7431 */ /* 0x000fe400000001ff */
[----:B------:R-:W-:Y:S02]  /*8c20*/  IMAD.MOV.U32 R8, RZ, RZ, 0x192 ;  /* 0x00000192ff087424 */ /* 0x000fe400078e00ff */
[----:B------:R-:W-:Y:S01]  /*8c30*/  IMAD.MOV.U32 R13, RZ, RZ, RZ ;  /* 0x000000ffff0d7224 */ /* 0x000fe200078e00ff */
[----:B------:R-:W5:Y:S01]  /*8c40*/  LDCU.64 UR6, c[0x4][0x78] ;  /* 0x01000f00ff0677ac */ /* 0x000f620008000a00 */
[----:B----4-:R-:W4:Y:S01]  /*8c50*/  LDC.64 R2, c[0x4][R3] ;  /* 0x0100000003027b82 */ /* 0x010f220000000a00 */
[----:B------:R-:W3:Y:S01]  /*8c60*/  LDCU.64 UR4, c[0x4][0x10] ;  /* 0x01000200ff0477ac */ /* 0x000ee20008000a00 */
[----:B--2---:R-:W-:Y:S01]  /*8c70*/  MOV R5, UR9 ;  /* 0x0000000900057c02 */ /* 0x004fe20008000f00 */
[----:B------:R-:W-:Y:S01]  /*8c80*/  IMAD.U32 R4, RZ, RZ, UR8 ;  /* 0x00000008ff047e24 */ /* 0x000fe2000f8e00ff */
[----:B-----5:R-:W-:Y:S01]  /*8c90*/  MOV R7, UR7 ;  /* 0x0000000700077c02 */ /* 0x020fe20008000f00 */
[----:B------:R-:W-:Y:S01]  /*8ca0*/  IMAD.U32 R6, RZ, RZ, UR6 ;  /* 0x00000006ff067e24 */ /* 0x000fe2000f8e00ff */
[----:B---3--:R-:W-:Y:S01]  /*8cb0*/  MOV R11, UR5 ;  /* 0x00000005000b7c02 */ /* 0x008fe20008000f00 */
[----:B------:R-:W-:Y:S02]  /*8cc0*/  IMAD.U32 R10, RZ, RZ, UR4 ;  /* 0x00000004ff0a7e24 */ /* 0x000fe4000f8e00ff */
[----:B------:R-:W-:Y:S07]  /*8cd0*/  LEPC R20, `(.L_x_122) ;  /* 0x000000001014794e */ /* 0x000fee0000000000 */
[----:B-1--4-:R-:W-:Y:S05]  /*8ce0*/  CALL.ABS.NOINC R2 ;  /* 0x0000000002007343 */ /* 0x012fea0003c00000 */
.L_x_122:
[----:B------:R-:W-:Y:S01]  /*8cf0*/  ISETP.NE.AND P0, PT, R90, RZ, PT ;  /* 0x000000ff5a00720c */ /* 0x000fe20003f05270 */
[----:B------:R-:W-:Y:S05]  /*8d00*/  WARPSYNC.ALL ;  /* 0x0000000000007948 */ /* 0x000fea0003800000 */
[----:B------:R-:W-:Y:S01]  /*8d10*/  R2UR UR4, R39 ;  /* 0x00000000270472ca */ /* 0x000fe200000e0000 */
[--C-:B-1----:R-:W-:Y:S01]  /*8d20*/  HADD2.F32 R40, -RZ, R48.reuse.H0_H0 ;  /* 0x20000030ff287230 */ /* 0x102fe20000004100 */
[----:B------:R-:W-:Y:S01]  /*8d30*/  IADD3 R103, PT, PT, R103, 0x100, RZ ;  /* 0x0000010067677810 */ /* 0x000fe20007ffe0ff */
[----:B------:R-:W-:Y:S01]  /*8d40*/  HADD2.F32 R43, -RZ, R48.H1_H1 ;  /* 0x30000030ff2b7230 */ /* 0x000fe20000004100 */
[----:B------:R-:W-:Y:S01]  /*8d50*/  BSSY.RECONVERGENT B0, `(.L_x_123) ;  /* 0x000008b000007945 */ /* 0x000fe20003800200 */
[--C-:B------:R-:W-:Y:S01]  /*8d60*/  HADD2.F32 R42, -RZ, R49.reuse.H0_H0 ;  /* 0x20000031ff2a7230 */ /* 0x100fe20000004100 */
[----:B------:R-:W-:Y:S01]  /*8d70*/  LOP3.LUT R103, R103, 0xfefffff8, RZ, 0xc0, !PT ;  /* 0xfefffff867677812 */ /* 0x000fe200078ec0ff */
[----:B------:R-:W-:Y:S02]  /*8d80*/  HADD2.F32 R44, -RZ, R49.H1_H1 ;  /* 0x30000031ff2c7230 */ /* 0x000fe40000004100 */
[--C-:B------:R-:W-:Y:S02]  /*8d90*/  HADD2.F32 R45, -RZ, R50.reuse.H0_H0 ;  /* 0x20000032ff2d7230 */ /* 0x100fe40000004100 */
[----:B------:R-:W-:Y:S02]  /*8da0*/  HADD2.F32 R46, -RZ, R50.H1_H1 ;  /* 0x30000032ff2e7230 */ /* 0x000fe40000004100 */
[----:B----4-:R-:W1:Y:S01]  /*8db0*/  LDTM.x32 R4, tmem[UR4+0x20] ;  /* 0x00002004000479ee */ /* 0x010e6200082c0000 */
[----:B------:R-:W-:Y:S01]  /*8dc0*/  NOP ;  /* 0x0000000000007918 */ /* 0x000fe20000000000 */
[----:B-1----:R1:W-:Y:S01]  /*8dd0*/  SYNCS.ARRIVE.TRANS64.RED.A1T0 RZ, [R103+URZ], RZ ;  /* 0x000000ff67ff79a7 */ /* 0x0023e200081004ff */
[----:B------:R-:W-:Y:S01]  /*8de0*/  USHF.L.U32 UR4, UR51, 0xd, URZ ;  /* 0x0000000d33047899 */ /* 0x000fe200080006ff */
[--C-:B---3--:R-:W-:Y:S02]  /*8df0*/  HADD2.F32 R47, -RZ, R51.reuse.H0_H0 ;  /* 0x20000033ff2f7230 */ /* 0x108fe40000004100 */
[----:B------:R-:W-:Y:S02]  /*8e00*/  HADD2.F32 R48, -RZ, R51.H1_H1 ;  /* 0x30000033ff307230 */ /* 0x000fe40000004100 */
[--C-:B------:R-:W-:Y:S01]  /*8e10*/  HADD2.F32 R49, -RZ, R56.reuse.H0_H0 ;  /* 0x20000038ff317230 */ /* 0x100fe20000004100 */
[----:B------:R-:W-:Y:S01]  /*8e20*/  IADD3 R121, PT, PT, R102, UR4, RZ ;  /* 0x0000000466797c10 */ /* 0x000fe2000fffe0ff */
[----:B------:R-:W-:Y:S02]  /*8e30*/  HADD2.F32 R50, -RZ, R56.H1_H1 ;  /* 0x30000038ff327230 */ /* 0x000fe40000004100 */
[--C-:B------:R-:W-:Y:S01]  /*8e40*/  HADD2.F32 R51, -RZ, R57.reuse.H0_H0 ;  /* 0x20000039ff337230 */ /* 0x100fe20000004100 */
[-C--:B------:R-:W-:Y:S01]  /*8e50*/  IADD3 R120, PT, PT, R105, R121.reuse, RZ ;  /* 0x0000007969787210 */ /* 0x080fe20007ffe0ff */
[----:B------:R-:W-:Y:S01]  /*8e60*/  HADD2.F32 R52, -RZ, R57.H1_H1 ;  /* 0x30000039ff347230 */ /* 0x000fe20000004100 */
[----:B------:R-:W-:Y:S01]  /*8e70*/  IADD3 R121, PT, PT, R104, R121, RZ ;  /* 0x0000007968797210 */ /* 0x000fe20007ffe0ff */
[--C-:B------:R-:W-:Y:S01]  /*8e80*/  HADD2.F32 R53, -RZ, R58.reuse.H0_H0 ;  /* 0x2000003aff357230 */ /* 0x100fe20000004100 */
[----:B------:R-:W-:Y:S01]  /*8e90*/  IADD3 R122, PT, PT, R101, R120, RZ ;  /* 0x00000078657a7210 */ /* 0x000fe20007ffe0ff */
[----:B------:R-:W-:Y:S02]  /*8ea0*/  HADD2.F32 R54, -RZ, R58.H1_H1 ;  /* 0x3000003aff367230 */ /* 0x000fe40000004100 */
[--C-:B------:R-:W-:Y:S02]  /*8eb0*/  HADD2.F32 R55, -RZ, R59.reuse.H0_H0 ;  /* 0x2000003bff377230 */ /* 0x100fe40000004100 */
[----:B------:R-:W-:Y:S02]  /*8ec0*/  HADD2.F32 R56, -RZ, R59.H1_H1 ;  /* 0x3000003bff387230 */ /* 0x000fe40000004100 */
[C---:B------:R-:W-:Y:S01]  /*8ed0*/  FMUL R0, R38.reuse, R4 ;  /* 0x0000000426007220 */ /* 0x040fe20000400000 */
[C---:B------:R-:W-:Y:S01]  /*8ee0*/  FMUL R2, R38.reuse, R5 ;  /* 0x0000000526027220 */ /* 0x040fe20000400000 */
[C---:B------:R-:W-:Y:S01]  /*8ef0*/  FMUL R3, R38.reuse, R6 ;  /* 0x0000000626037220 */ /* 0x040fe20000400000 */
[C---:B------:R-:W-:Y:S01]  /*8f00*/  FMUL R7, R38.reuse, R7 ;  /* 0x0000000726077220 */ /* 0x040fe20000400000 */
[C---:B------:R-:W-:Y:S01]  /*8f10*/  FFMA R0, R41.reuse, R40, R0 ;  /* 0x0000002829007223 */ /* 0x040fe20000000000 */
[C---:B------:R-:W-:Y:S01]  /*8f20*/  FFMA R2, R41.reuse, R43, R2 ;  /* 0x0000002b29027223 */ /* 0x040fe20000000002 */
[C---:B------:R-:W-:Y:S01]  /*8f30*/  FFMA R3, R41.reuse, R42, R3 ;  /* 0x0000002a29037223 */ /* 0x040fe20000000003 */
[----:B------:R-:W-:Y:S01]  /*8f40*/  FFMA R7, R41, R44, R7 ;  /* 0x0000002c29077223 */ /* 0x000fe20000000007 */
[C---:B------:R-:W-:Y:S01]  /*8f50*/  FMUL R4, R38.reuse, R8 ;  /* 0x0000000826047220 */ /* 0x040fe20000400000 */
[----:B------:R-:W-:Y:S01]  /*8f60*/  FMUL R5, R38, R9 ;  /* 0x0000000926057220 */ /* 0x000fe20000400000 */
[----:B------:R-:W-:Y:S01]  /*8f70*/  F2FP.F16.F32.PACK_AB R84, R2, R0 ;  /* 0x000000000254723e */ /* 0x000fe200000000ff */
[C---:B------:R-:W-:Y:S01]  /*8f80*/  FMUL R6, R38.reuse, R10 ;  /* 0x0000000a26067220 */ /* 0x040fe20000400000 */
[----:B------:R-:W-:Y:S01]  /*8f90*/  F2FP.F16.F32.PACK_AB R85, R7, R3 ;  /* 0x000000030755723e */ /* 0x000fe200000000ff */
[C---:B------:R-:W-:Y:S01]  /*8fa0*/  FFMA R4, R41.reuse, R45, R4 ;  /* 0x0000002d29047223 */ /* 0x040fe20000000004 */
[C---:B------:R-:W-:Y:S01]  /*8fb0*/  FFMA R5, R41.reuse, R46, R5 ;  /* 0x0000002e29057223 */ /* 0x040fe20000000005 */
[----:B------:R-:W-:Y:S01]  /*8fc0*/  FFMA R6, R41, R47, R6 ;  /* 0x0000002f29067223 */ /* 0x000fe20000000006 */
[C---:B------:R-:W-:Y:S01]  /*8fd0*/  FMUL R11, R38.reuse, R11 ;  /* 0x0000000b260b7220 */ /* 0x040fe20000400000 */
[C---:B------:R-:W-:Y:S01]  /*8fe0*/  FMUL R8, R38.reuse, R12 ;  /* 0x0000000c26087220 */ /* 0x040fe20000400000 */
[C---:B------:R-:W-:Y:S01]  /*8ff0*/  FMUL R9, R38.reuse, R13 ;  /* 0x0000000d26097220 */ /* 0x040fe20000400000 */
[----:B------:R-:W-:Y:S01]  /*9000*/  F2FP.F16.F32.PACK_AB R86, R5, R4 ;  /* 0x000000040556723e */ /* 0x000fe200000000ff */
[C---:B------:R-:W-:Y:S01]  /*9010*/  FFMA R11, R41.reuse, R48, R11 ;  /* 0x00000030290b7223 */ /* 0x040fe2000000000b */
[C---:B------:R-:W-:Y:S01]  /*9020*/  FFMA R8, R41.reuse, R49, R8 ;  /* 0x0000003129087223 */ /* 0x040fe20000000008 */
[C---:B------:R-:W-:Y:S01]  /*9030*/  FFMA R9, R41.reuse, R50, R9 ;  /* 0x0000003229097223 */ /* 0x040fe20000000009 */
[C---:B------:R-:W-:Y:S01]  /*9040*/  FMUL R10, R38.reuse, R14 ;  /* 0x0000000e260a7220 */ /* 0x040fe20000400000 */
[C---:B------:R-:W-:Y:S01]  /*9050*/  FMUL R15, R38.reuse, R15 ;  /* 0x0000000f260f7220 */ /* 0x040fe20000400000 */
[C---:B------:R-:W-:Y:S01]  /*9060*/  FMUL R12, R38.reuse, R16 ;  /* 0x00000010260c7220 */ /* 0x040fe20000400000 */
[C---:B------:R-:W-:Y:S01]  /*9070*/  FMUL R13, R38.reuse, R17 ;  /* 0x00000011260d7220 */ /* 0x040fe20000400000 */
[C---:B------:R-:W-:Y:S01]  /*9080*/  FFMA R10, R41.reuse, R51, R10 ;  /* 0x00000033290a7223 */ /* 0x040fe2000000000a */
[C---:B------:R-:W-:Y:S01]  /*9090*/  FMUL R14, R38.reuse, R18 ;  /* 0x00000012260e7220 */ /* 0x040fe20000400000 */
[----:B------:R-:W-:Y:S01]  /*90a0*/  FFMA R15, R41, R52, R15 ;  /* 0x00000034290f7223 */ /* 0x000fe2000000000f */
[--C-:B------:R-:W-:Y:S02]  /*90b0*/  HADD2.F32 R57, -RZ, R64.reuse.H0_H0 ;  /* 0x20000040ff397230 */ /* 0x100fe40000004100 */
[C---:B------:R-:W-:Y:S01]  /*90c0*/  FMUL R19, R38.reuse, R19 ;  /* 0x0000001326137220 */ /* 0x040fe20000400000 */
[----:B------:R-:W-:Y:S01]  /*90d0*/  F2FP.F16.F32.PACK_AB R87, R11, R6 ;  /* 0x000000060b57723e */ /* 0x000fe200000000ff */
[C---:B------:R-:W-:Y:S01]  /*90e0*/  FFMA R12, R41.reuse, R53, R12 ;  /* 0x00000035290c7223 */ /* 0x040fe2000000000c */
[----:B------:R-:W-:Y:S02]  /*90f0*/  HADD2.F32 R58, -RZ, R64.H1_H1 ;  /* 0x30000040ff3a7230 */ /* 0x000fe40000004100 */
[C---:B------:R-:W-:Y:S01]  /*9100*/  FMUL R16, R38.reuse, R20 ;  /* 0x0000001426107220 */ /* 0x040fe20000400000 */
[C---:B------:R-:W-:Y:S01]  /*9110*/  FFMA R13, R41.reuse, R54, R13 ;  /* 0x00000036290d7223 */ /* 0x040fe2000000000d */
[----:B------:R1:W-:Y:S01]  /*9120*/  STS.128 [R102+UR4], R84 ;  /* 0x0000005466007988 */ /* 0x0003e20008000c04 */
[--C-:B------:R-:W-:Y:S02]  /*9130*/  HADD2.F32 R59, -RZ, R65.reuse.H0_H0 ;  /* 0x20000041ff3b7230 */ /* 0x100fe40000004100 */
[C---:B------:R-:W-:Y:S01]  /*9140*/  FMUL R17, R38.reuse, R21 ;  /* 0x0000001526117220 */ /* 0x040fe20000400000 */
[C---:B------:R-:W-:Y:S01]  /*9150*/  FFMA R14, R41.reuse, R55, R14 ;  /* 0x00000037290e7223 */ /* 0x040fe2000000000e */
[----:B------:R-:W-:Y:S02]  /*9160*/  HADD2.F32 R60, -RZ, R65.H1_H1 ;  /* 0x30000041ff3c7230 */ /* 0x000fe40000004100 */
[C---:B------:R-:W-:Y:S01]  /*9170*/  FMUL R18, R38.reuse, R22 ;  /* 0x0000001626127220 */ /* 0x040fe20000400000 */
[C---:B------:R-:W-:Y:S01]  /*9180*/  FFMA R19, R41.reuse, R56, R19 ;  /* 0x0000003829137223 */ /* 0x040fe20000000013 */
        /* <DEDUP_REMOVED lines=11> */
[----:B------:R-:W-:Y:S01]  /*9240*/  FFMA R23, R41, R60, R23 ;  /* 0x0000003c29177223 */ /* 0x000fe20000000017 */
[--C-:B------:R-:W-:Y:S02]  /*9250*/  HADD2.F32 R65, -RZ, R72.reuse.H0_H0 ;  /* 0x20000048ff417230 */ /* 0x100fe40000004100 */
[C---:B------:R-:W-:Y:S01]  /*9260*/  FMUL R27, R38.reuse, R27 ;  /* 0x0000001b261b7220 */ /* 0x040fe20000400000 */
[----:B------:R-:W-:Y:S01]  /*9270*/  F2FP.F16.F32.PACK_AB R104, R9, R8 ;  /* 0x000000080968723e */ /* 0x000fe200000000ff */
[----:B------:R-:W-:Y:S01]  /*9280*/  FFMA R20, R41, R61, R20 ;  /* 0x0000003d29147223 */ /* 0x000fe20000000014 */
[----:B------:R-:W-:Y:S01]  /*9290*/  F2FP.F16.F32.PACK_AB R105, R15, R10 ;  /* 0x0000000a0f69723e */ /* 0x000fe200000000ff */
[----:B------:R-:W-:Y:S01]  /*92a0*/  HADD2.F32 R66, -RZ, R72.H1_H1 ;  /* 0x30000048ff427230 */ /* 0x000fe20000004100 */
[----:B------:R-:W-:Y:S01]  /*92b0*/  F2FP.F16.F32.PACK_AB R106, R13, R12 ;  /* 0x0000000c0d6a723e */ /* 0x000fe200000000ff */
[C---:B------:R-:W-:Y:S01]  /*92c0*/  FMUL R24, R38.reuse, R28 ;  /* 0x0000001c26187220 */ /* 0x040fe20000400000 */
[----:B------:R-:W-:Y:S01]  /*92d0*/  F2FP.F16.F32.PACK_AB R107, R19, R14 ;  /* 0x0000000e136b723e */ /* 0x000fe200000000ff */
[C---:B------:R-:W-:Y:S01]  /*92e0*/  FFMA R21, R41.reuse, R62, R21 ;  /* 0x0000003e29157223 */ /* 0x040fe20000000015 */
[--C-:B------:R-:W-:Y:S02]  /*92f0*/  HADD2.F32 R67, -RZ, R73.reuse.H0_H0 ;  /* 0x20000049ff437230 */ /* 0x100fe40000004100 */
[C---:B------:R-:W-:Y:S01]  /*9300*/  FMUL R25, R38.reuse, R29 ;  /* 0x0000001d26197220 */ /* 0x040fe20000400000 */
[C---:B------:R-:W-:Y:S01]  /*9310*/  FFMA R22, R41.reuse, R63, R22 ;  /* 0x0000003f29167223 */ /* 0x040fe20000000016 */
[----:B------:R1:W-:Y:S01]  /*9320*/  STS.128 [R120+0x10], R104 ;  /* 0x0000106878007388 */ /* 0x0003e20000000c00 */
        /* <DEDUP_REMOVED lines=39> */
[----:B------:R-:W-:Y:S02]  /*95a0*/  UIADD3 UR40, UPT, UPT, UR52, 0x200, UR4 ;  /* 0x0000020034287890 */ /* 0x000fe4000fffe004 */
[----:B------:R-:W-:Y:S02]  /*95b0*/  UIADD3 UR41, UPT, UPT, UR54, 0x20, URZ ;  /* 0x0000002036297890 */ /* 0x000fe4000fffe0ff */
[----:B--2---:R-:W-:Y:S04]  /*95c0*/  UIADD3 UR6, UP0, UPT, UR8, 0x780, URZ ;  /* 0x0000078008067890 */ /* 0x004fe8000ff1e0ff */
[----:B------:R-:W-:Y:S09]  /*95d0*/  UIADD3.X UR7, UPT, UPT, URZ, UR9, URZ, UP0, !UPT ;  /* 0x00000009ff077290 */ /* 0x000ff200087fe4ff */
[----:B------:R2:W-:Y:S02]  /*95e0*/  UTMASTG.5D [UR40], [UR6] ;  /* 0x00000028060073b5 */ /* 0x0005e40008020000 */
[----:B--2---:R0:W-:Y:S02]  /*95f0*/  UTMACMDFLUSH ;  /* 0x00000000000079b7 */ /* 0x0041e40000000000 */
.L_x_124:
[----:B------:R-:W-:Y:S05]  /*9600*/  BSYNC.RECONVERGENT B0 ;  /* 0x0000000000007941 */ /* 0x000fea0003800200 */
.L_x_123:
[----:B------:R-:W-:Y:S01]  /*9610*/  UIADD3 UR4, UPT, UPT, UR51, 0x1, URZ ;  /* 0x0000000133047890 */ /* 0x000fe2000fffe0ff */
[----:B------:R-:W-:Y:S03]  /*9620*/  BSSY.RECONVERGENT B0, `(.L_x_125) ;  /* 0x0000008000007945 */ /* 0x000fe60003800200 */
[----:B------:R-:W-:Y:S04]  /*9630*/  UISETP.NE.AND UP0, UPT, UR4, 0x3, UPT ;  /* 0x000000030400788c */ /* 0x000fe8000bf05270 */
[----:B------:R-:W-:Y:S02]  /*9640*/  UISETP.EQ.XOR UP1, UPT, UR50, 0x3, !UP0 ;  /* 0x000000033200788c */ /* 0x000fe4000c722a70 */
[----:B------:R-:W-:Y:S02]  /*9650*/  USEL UR53, UR4, URZ, UP0 ;  /* 0x000000ff04357287 */ /* 0x000fe40008000000 */
[----:B------:R-:W-:Y:S04]  /*9660*/  USEL UR5, URZ, 0x1, !UP1 ;  /* 0x00000001ff057887 */ /* 0x000fe8000c800000 */
[----:B------:R-:W-:Y:S01]  /*9670*/  ULOP3.LUT UR58, UR58, UR5, URZ, 0x3c, !UPT ;  /* 0x000000053a3a7292 */ /* 0x000fe2000f8e3cff */
[----:B------:R-:W-:Y:S11]  /*9680*/  @P0 BRA `(.L_x_126) ;  /* 0x0000000000040947 */ /* 0x000ff60003800000 */
[----:B------:R-:W-:Y:S04]  /*9690*/  DEPBAR.LE SB0, 0x1 ;  /* 0x000080400000791a */ /* 0x000fe80000000000 */
.L_x_126:
[----:B------:R-:W-:Y:S05]  /*96a0*/  BSYNC.RECONVERGENT B0 ;  /* 0x0000000000007941 */ /* 0x000fea0003800200 */
.L_x_125:
[----:B------:R-:W-:Y:S01]  /*96b0*/  BAR.SYNC.DEFER_BLOCKING 0x1, 0x80 ;  /* 0x0042000000007b1d */ /* 0x000fe20000010000 */
[----:B------:R-:W-:Y:S01]  /*96c0*/  UISETP.NE.AND UP0, UPT, UR57, -0x2, UPT ;  /* 0xfffffffe3900788c */ /* 0x000fe2000bf05270 */
[----:B------:R-:W-:Y:S08]  /*96d0*/  IADD3 R0, PT, PT, R36, 0x1, RZ ;  /* 0x0000000124007810 */ /* 0x000ff00007ffe0ff */
[----:B------:R-:W-:Y:S05]  /*96e0*/  BRA.U !UP0, `(.L_x_127) ;  /* 0x00000001082c7547 */ /* 0x000fea000b800000 */
[----:B------:R-:W2:Y:S01]  /*96f0*/  S2R R2, SR_CgaCtaId ;  /* 0x0000000000027919 */ /* 0x000ea20000008800 */
[----:B------:R-:W-:Y:S01]  /*9700*/  ISETP.NE.AND P0, PT, R111, RZ, PT ;  /* 0x000000ff6f00720c */ /* 0x000fe20003f05270 */
[----:B------:R-:W-:Y:S01]  /*9710*/  IMAD.U32 R3, RZ, RZ, UR55 ;  /* 0x00000037ff037e24 */ /* 0x000fe2000f8e00ff */
[----:B------:R-:W-:Y:S02]  /*9720*/  UIADD3 UR4, UPT, UPT, UR55, 0x1, URZ ;  /* 0x0000000137047890 */ /* 0x000fe4000fffe0ff */
[----:B------:R-:W-:Y:S02]  /*9730*/  ISETP.NE.U32.OR P0, PT, R109, 0x1, !P0 ;  /* 0x000000016d00780c */ /* 0x000fe40004705470 */
[----:B------:R-:W-:Y:S04]  /*9740*/  UISETP.NE.AND UP0, UPT, UR4, 0x3, UPT ;  /* 0x000000030400788c */ /* 0x000fe8000bf05270 */
[----:B------:R-:W-:Y:S07]  /*9750*/  USEL UR55, UR4, URZ, UP0 ;  /* 0x000000ff04377287 */ /* 0x000fee0008000000 */
[----:B------:R-:W-:Y:S05]  /*9760*/  @P0 LEA R3, R3, UR52, 0x3 ;  /* 0x0000003403030c11 */ /* 0x000fea000f8e18ff */
[----:B------:R-:W-:Y:S05]  /*9770*/  @P0 VIADD R3, R3, 0xb8 ;  /* 0x000000b803030836 */ /* 0x000fea0000000000 */
[----:B--2---:R-:W-:Y:S04]  /*9780*/  @P0 PRMT R2, R2, 0x654, R3 ;  /* 0x0000065402020816 */ /* 0x004fe80000000003 */
[----:B------:R2:W-:Y:S03]  /*9790*/  @P0 SYNCS.ARRIVE.TRANS64.RED.A1T0 RZ, [R2+URZ], RZ ;  /* 0x000000ff02ff09a7 */ /* 0x0005e600081004ff */
.L_x_127:
[----:B------:R-:W-:Y:S01]  /*97a0*/  R2UR UR5, R96 ;  /* 0x00000000600572ca */ /* 0x000fe200000e0000 */
[----:B------:R-:W-:Y:S01]  /*97b0*/  UIADD3 UR57, UPT, UPT, UR57, 0x2, URZ ;  /* 0x0000000239397890 */ /* 0x000fe2000fffe0ff */
[----:B------:R-:W-:Y:S02]  /*97c0*/  R2UR UR4, R97 ;  /* 0x00000000610472ca */ /* 0x000fe400000e0000 */
[----:B------:R-:W-:Y:S02]  /*97d0*/  LOP3.LUT P0, RZ, R82, 0x1, RZ, 0xc0, !PT ;  /* 0x0000000152ff7812 */ /* 0x000fe4000780c0ff */
[----:B------:R-:W-:Y:S02]  /*97e0*/  R2UR UR50, R110 ;  /* 0x000000006e3272ca */ /* 0x000fe400000e0000 */
[----:B------:R-:W-:Y:S02]  /*97f0*/  ISETP.NE.AND P1, PT, R0, 0x2, PT ;  /* 0x000000020000780c */ /* 0x000fe40003f25270 */
[----:B------:R-:W-:Y:S02]  /*9800*/  LOP3.LUT R88, R88, 0x1, RZ, 0x3c, !PT ;  /* 0x0000000158587812 */ /* 0x000fe400078e3cff */
[----:B--2---:R-:W-:Y:S01]  /*9810*/  SEL R2, RZ, 0x1, P1 ;  /* 0x00000001ff027807 */ /* 0x004fe20000800000 */
[----:B------:R-:W-:Y:S01]  /*9820*/  UIADD3 UR22, UPT, UPT, UR36, UR5, URZ ;  /* 0x0000000524167290 */ /* 0x000fe2000fffe0ff */
[----:B------:R-:W-:Y:S01]  /*9830*/  SEL R36, R0, RZ, P1 ;  /* 0x000000ff00247207 */ /* 0x000fe20000800000 */
[----:B------:R-:W-:Y:S01]  /*9840*/  UIADD3 UR29, UPT, UPT, UR37, UR4, URZ ;  /* 0x00000004251d7290 */ /* 0x000fe2000fffe0ff */
[----:B------:R-:W-:Y:S01]  /*9850*/  LOP3.LUT R89, R89, R2, RZ, 0x3c, !PT ;  /* 0x0000000259597212 */ /* 0x000fe200078e3cff */
[----:B------:R-:W-:Y:S10]  /*9860*/  @P0 BRA `(.L_x_128) ;  /* 0xffffffd0001c0947 */ /* 0x000ff4000383ffff */
[----:B------:R-:W-:-:S13]  /*9870*/  R2UR UR4, R98 ;  /* 0x00000000620472ca */ /* 0x000fda00000e0000 */
[----:B------:R-:W-:-:S09]  /*9880*/  UISETP.NE.AND UP0, UPT, UR4, URZ, UPT ;  /* 0x000000ff0400728c */ /* 0x000fd2000bf05270 */
[----:B------:R-:W-:Y:S05]  /*9890*/  BRA.U !UP0, `(.L_x_129) ;  /* 0x0000000108487547 */ /* 0x000fea000b800000 */
[----:B------:R-:W2:Y:S02]  /*98a0*/  LDCU.64 UR4, c[0x0][0x990] ;  /* 0x00013200ff0477ac */ /* 0x000ea40008000a00 */
[----:B--2---:R-:W-:-:S04]  /*98b0*/  UISETP.NE.U32.AND UP0, UPT, UR4, URZ, UPT ;  /* 0x000000ff0400728c */ /* 0x004fc8000bf05070 */
[----:B------:R-:W-:-:S09]  /*98c0*/  UISETP.NE.AND.EX UP0, UPT, UR5, URZ, UPT, UP0 ;  /* 0x000000ff0500728c */ /* 0x000fd2000bf05300 */
[----:B------:R-:W-:Y:S05]  /*98d0*/  BRA.U UP0, `(.L_x_130) ;  /* 0x00000001000c7547 */ /* 0x000fea000b800000 */
[----:B------:R-:W-:-:S13]  /*98e0*/  FSETP.NEU.AND P0, PT, R41, RZ, PT ;  /* 0x000000ff2900720b */ /* 0x000fda0003f0d000 */
[----:B------:R-:W-:Y:S05]  /*98f0*/  @!P0 EXIT ;  /* 0x000000000000894d */ /* 0x000fea0003800000 */
[----:B------:R-:W-:Y:S05]  /*9900*/  BRA `(.L_x_129) ;  /* 0x00000000002c7947 */ /* 0x000fea0003800000 */
.L_x_130:
[----:B------:R-:W-:Y:S01]  /*9910*/  ISETP.NE.AND P0, PT, R108, RZ, PT ;  /* 0x000000ff6c00720c */ /* 0x000fe20003f05270 */
[----:B------:R-:W-:-:S12]  /*9920*/  BSSY.RECONVERGENT B0, `(.L_x_129) ;  /* 0x0000009000007945 */ /* 0x000fd80003800200 */
[----:B------:R-:W-:Y:S05]  /*9930*/  @P0 BRA `(.L_x_131) ;  /* 0x0000000000140947 */ /* 0x000fea0003800000 */
[----:B------:R-:W2:Y:S02]  /*9940*/  LDCU.64 UR4, c[0x0][0x988] ;  /* 0x00013100ff0477ac */ /* 0x000ea40008000a00 */
[----:B--2---:R-:W-:-:S04]  /*9950*/  ISETP.NE.U32.AND P0, PT, RZ, UR4, PT ;  /* 0x00000004ff007c0c */ /* 0x004fc8000bf05070 */
[----:B------:R-:W-:-:S13]  /*9960*/  ISETP.NE.AND.EX P0, PT, RZ, UR5, PT, P0 ;  /* 0x00000005ff007c0c */ /* 0x000fda000bf05300 */
[----:B------:R-:W-:Y:S05]  /*9970*/  @!P0 EXIT ;  /* 0x000000000000894d */ /* 0x000fea0003800000 */
[----:B------:R-:W-:Y:S05]  /*9980*/  BRA `(.L_x_132) ;  /* 0x0000000000087947 */ /* 0x000fea0003800000 */
.L_x_131:
[----:B------:R-:W-:-:S13]  /*9990*/  FSETP.NEU.AND P0, PT, R41, RZ, PT ;  /* 0x000000ff2900720b */ /* 0x000fda0003f0d000 */
[----:B------:R-:W-:Y:S05]  /*99a0*/  @!P0 EXIT ;  /* 0x000000000000894d */ /* 0x000fea0003800000 */
.L_x_132:
[----:B------:R-:W-:Y:S05]  /*99b0*/  BSYNC.RECONVERGENT B0 ;  /* 0x0000000000007941 */ /* 0x000fea0003800200 */
.L_x_129:
[----:B------:R-:W2:Y:S01]  /*99c0*/  S2UR UR5, SR_CgaCtaId ;  /* 0x00000000000579c3 */ /* 0x000ea20000008800 */
[----:B------:R-:W-:Y:S01]  /*99d0*/  ULEA UR4, UR55, UR52, 0x3 ;  /* 0x0000003437047291 */ /* 0x000fe2000f8e18ff */
[----:B------:R-:W-:-:S04]  /*99e0*/  DEPBAR.LE SB0, 0x0 ;  /* 0x000080000000791a */ /* 0x000fc80000000000 */
[----:B------:R-:W-:-:S04]  /*99f0*/  UIADD3 UR4, UPT, UPT, UR4, 0xb8, URZ ;  /* 0x000000b804047890 */ /* 0x000fc8000fffe0ff */
[----:B--2---:R-:W-:-:S09]  /*9a00*/  UPRMT UR4, UR5, 0x654, UR4 ;  /* 0x0000065405047896 */ /* 0x004fd20008000004 */
[----:B------:R-:W-:Y:S01]  /*9a10*/  SYNCS.ARRIVE.TRANS64.RED.A1T0 RZ, [UR4], RZ ;  /* 0x000000ffffff79a7 */ /* 0x000fe20008100404 */
[----:B------:R-:W-:Y:S05]  /*9a20*/  EXIT ;  /* 0x000000000000794d */ /* 0x000fea0003800000 */
.L_x_25:
[----:B------:R-:W-:Y:S07]  /*9a30*/  MOV R0, UR11 ;  /* 0x0000000b00007c02 */ /* 0x000fee0008000f00 */
.L_x_133:
[----:B-1----:R1:W2:Y:S02]  /*9a40*/  SYNCS.PHASECHK.TRANS64.TRYWAIT P0, [R0+URZ+0x50], R5 ;  /* 0x00005005000075a7 */ /* 0x0022a400080011ff */
[----:B--2---:R-:W-:Y:S05]  /*9a50*/  @!P0 NANOSLEEP.SYNCS 0x989680 ;  /* 0x009896800000895d */ /* 0x004fea0003900000 */
[----:B------:R-:W2:Y:S02]  /*9a60*/  @!P0 SYNCS.PHASECHK.TRANS64 P0, [R0+URZ+0x50], R5 ;  /* 0x00005005000085a7 */ /* 0x000ea400080010ff */
[----:B--2---:R-:W-:Y:S05]  /*9a70*/  @!P0 BRA `(.L_x_133) ;  /* 0xfffffffc00f08947 */ /* 0x004fea000383ffff */
[----:B------:R-:W-:Y:S05]  /*9a80*/  BRA `(.L_x_24) ;  /* 0xffffff8400cc7947 */ /* 0x000fea000383ffff */
.L_x_32:
[----:B------:R-:W-:Y:S07]  /*9a90*/  MOV R0, UR11 ;  /* 0x0000000b00007c02 */ /* 0x000fee0008000f00 */
.L_x_134:
[----:B-1----:R1:W2:Y:S02]  /*9aa0*/  SYNCS.PHASECHK.TRANS64.TRYWAIT P0, [R0+URZ+0x50], R5 ;  /* 0x00005005000075a7 */ /* 0x0022a400080011ff */
[----:B--2---:R-:W-:Y:S05]  /*9ab0*/  @!P0 NANOSLEEP.SYNCS 0x989680 ;  /* 0x009896800000895d */ /* 0x004fea0003900000 */
[----:B------:R-:W2:Y:S02]  /*9ac0*/  @!P0 SYNCS.PHASECHK.TRANS64 P0, [R0+URZ+0x50], R5 ;  /* 0x00005005000085a7 */ /* 0x000ea400080010ff */
[----:B--2---:R-:W-:Y:S05]  /*9ad0*/  @!P0 BRA `(.L_x_134) ;  /* 0xfffffffc00f08947 */ /* 0x004fea000383ffff */
[----:B------:R-:W-:Y:S05]  /*9ae0*/  BRA `(.L_x_31) ;  /* 0xffffff8c00507947 */ /* 0x000fea000383ffff */
.L_x_37:
[----:B-1----:R-:W-:-:S07]  /*9af0*/  MOV R0, UR33 ;  /* 0x0000002100007c02 */ /* 0x002fce0008000f00 */
.L_x_135:
[----:B-1----:R1:W2:Y:S02]  /*9b00*/  SYNCS.PHASECHK.TRANS64.TRYWAIT P0, [R0+URZ+0xe0], R3 ;  /* 0x0000e003000075a7 */ /* 0x0022a400080011ff */
[----:B--2---:R-:W-:Y:S05]  /*9b10*/  @!P0 NANOSLEEP.SYNCS 0x989680 ;  /* 0x009896800000895d */ /* 0x004fea0003900000 */
[----:B------:R-:W2:Y:S02]  /*9b20*/  @!P0 SYNCS.PHASECHK.TRANS64 P0, [R0+URZ+0xe0], R3 ;  /* 0x0000e003000085a7 */ /* 0x000ea400080010ff */
[----:B--2---:R-:W-:Y:S05]  /*9b30*/  @!P0 BRA `(.L_x_135) ;  /* 0xfffffffc00f08947 */ /* 0x004fea000383ffff */
[----:B------:R-:W-:Y:S05]  /*9b40*/  BRA `(.L_x_136) ;  /* 0xffffff9000507947 */ /* 0x000fea000383ffff */
.L_x_41:
[----:B------:R-:W-:-:S07]  /*9b50*/  MOV R0, UR4 ;  /* 0x0000000400007c02 */ /* 0x000fce0008000f00 */
.L_x_137:
[----:B-1----:R1:W2:Y:S02]  /*9b60*/  SYNCS.PHASECHK.TRANS64.TRYWAIT P0, [R0+URZ], R3 ;  /* 0x00000003000075a7 */ /* 0x0022a400080011ff */
[----:B--2---:R-:W-:Y:S05]  /*9b70*/  @!P0 NANOSLEEP.SYNCS 0x989680 ;  /* 0x009896800000895d */ /* 0x004fea0003900000 */
[----:B------:R-:W2:Y:S02]  /*9b80*/  @!P0 SYNCS.PHASECHK.TRANS64 P0, [R0+URZ], R3 ;  /* 0x00000003000085a7 */ /* 0x000ea400080010ff */
[----:B--2---:R-:W-:Y:S05]  /*9b90*/  @!P0 BRA `(.L_x_137) ;  /* 0xfffffffc00f08947 */ /* 0x004fea000383ffff */
[----:B------:R-:W-:Y:S05]  /*9ba0*/  BRA `(.L_x_138) ;  /* 0xffffff9400e47947 */ /* 0x000fea000383ffff */
.L_x_42:
[----:B------:R-:W-:-:S07]  /*9bb0*/  MOV R0, UR5 ;  /* 0x0000000500007c02 */ /* 0x000fce0008000f00 */
.L_x_139:
[----:B-1----:R1:W2:Y:S02]  /*9bc0*/  SYNCS.PHASECHK.TRANS64.TRYWAIT P0, [R0+URZ], R3 ;  /* 0x00000003000075a7 */ /* 0x0022a400080011ff */
[----:B--2---:R-:W-:Y:S05]  /*9bd0*/  @!P0 NANOSLEEP.SYNCS 0x989680 ;  /* 0x009896800000895d */ /* 0x004fea0003900000 */
[----:B------:R-:W2:Y:S02]  /*9be0*/  @!P0 SYNCS.PHASECHK.TRANS64 P0, [R0+URZ], R3 ;  /* 0x00000003000085a7 */ /* 0x000ea400080010ff */
[----:B--2---:R-:W-:Y:S05]  /*9bf0*/  @!P0 BRA `(.L_x_139) ;  /* 0xfffffffc00f08947 */ /* 0x004fea000383ffff */
[----:B------:R-:W-:Y:S05]  /*9c00*/  BRA `(.L_x_140) ;  /* 0xffffff9400f47947 */ /* 0x000fea000383ffff */
.L_x_43:
[----:B------:R-:W-:-:S07]  /*9c10*/  MOV R0, UR5 ;  /* 0x0000000500007c02 */ /* 0x000fce0008000f00 */
.L_x_141:
[----:B-1----:R1:W2:Y:S02]  /*9c20*/  SYNCS.PHASECHK.TRANS64.TRYWAIT P0, [R0+URZ], R3 ;  /* 0x00000003000075a7 */ /* 0x0022a400080011ff */
[----:B--2---:R-:W-:Y:S05]  /*9c30*/  @!P0 NANOSLEEP.SYNCS 0x989680 ;  /* 0x009896800000895d */ /* 0x004fea0003900000 */
[----:B------:R-:W2:Y:S02]  /*9c40*/  @!P0 SYNCS.PHASECHK.TRANS64 P0, [R0+URZ], R3 ;  /* 0x00000003000085a7 */ /* 0x000ea400080010ff */
[----:B--2---:R-:W-:Y:S05]  /*9c50*/  @!P0 BRA `(.L_x_141) ;  /* 0xfffffffc00f08947 */ /* 0x004fea000383ffff */
[----:B------:R-:W-:Y:S05]  /*9c60*/  BRA `(.L_x_142) ;  /* 0xffffff9800047947 */ /* 0x000fea000383ffff */
.L_x_44:
[----:B------:R-:W-:-:S07]  /*9c70*/  MOV R0, UR5 ;  /* 0x0000000500007c02 */ /* 0x000fce0008000f00 */
.L_x_143:
[----:B-1----:R1:W2:Y:S02]  /*9c80*/  SYNCS.PHASECHK.TRANS64.TRYWAIT P0, [R0+URZ], R3 ;  /* 0x00000003000075a7 */ /* 0x0022a400080011ff */
[----:B--2---:R-:W-:Y:S05]  /*9c90*/  @!P0 NANOSLEEP.SYNCS 0x989680 ;  /* 0x009896800000895d */ /* 0x004fea0003900000 */
[----:B------:R-:W2:Y:S02]  /*9ca0*/  @!P0 SYNCS.PHASECHK.TRANS64 P0, [R0+URZ], R3 ;  /* 0x00000003000085a7 */ /* 0x000ea400080010ff */
[----:B--2---:R-:W-:Y:S05]  /*9cb0*/  @!P0 BRA `(.L_x_143) ;  /* 0xfffffffc00f08947 */ /* 0x004fea000383ffff */
[----:B------:R-:W-:Y:S05]  /*9cc0*/  BRA `(.L_x_144) ;  /* 0xffffff9800147947 */ /* 0x000fea000383ffff */
.L_x_45:
[----:B------:R-:W-:-:S07]  /*9cd0*/  MOV R0, UR5 ;  /* 0x0000000500007c02 */ /* 0x000fce0008000f00 */
.L_x_145:
[----:B-1----:R1:W2:Y:S02]  /*9ce0*/  SYNCS.PHASECHK.TRANS64.TRYWAIT P0, [R0+URZ], R3 ;  /* 0x00000003000075a7 */ /* 0x0022a400080011ff */
[----:B--2---:R-:W-:Y:S05]  /*9cf0*/  @!P0 NANOSLEEP.SYNCS 0x989680 ;  /* 0x009896800000895d */ /* 0x004fea0003900000 */
[----:B------:R-:W2:Y:S02]  /*9d00*/  @!P0 SYNCS.PHASECHK.TRANS64 P0, [R0+URZ], R3 ;  /* 0x00000003000085a7 */ /* 0x000ea400080010ff */
[----:B--2---:R-:W-:Y:S05]  /*9d10*/  @!P0 BRA `(.L_x_145) ;  /* 0xfffffffc00f08947 */ /* 0x004fea000383ffff */
[----:B------:R-:W-:Y:S05]  /*9d20*/  BRA `(.L_x_146) ;  /* 0xffffff9800247947 */ /* 0x000fea000383ffff */
.L_x_46:
[----:B------:R-:W-:-:S07]  /*9d30*/  MOV R0, UR5 ;  /* 0x0000000500007c02 */ /* 0x000fce0008000f00 */
.L_x_147:
[----:B-1----:R1:W2:Y:S02]  /*9d40*/  SYNCS.PHASECHK.TRANS64.TRYWAIT P0, [R0+URZ], R3 ;  /* 0x00000003000075a7 */ /* 0x0022a400080011ff */
[----:B--2---:R-:W-:Y:S05]  /*9d50*/  @!P0 NANOSLEEP.SYNCS 0x989680 ;  /* 0x009896800000895d */ /* 0x004fea0003900000 */
[----:B------:R-:W2:Y:S02]  /*9d60*/  @!P0 SYNCS.PHASECHK.TRANS64 P0, [R0+URZ], R3 ;  /* 0x00000003000085a7 */ /* 0x000ea400080010ff */
[----:B--2---:R-:W-:Y:S05]  /*9d70*/  @!P0 BRA `(.L_x_147) ;  /* 0xfffffffc00f08947 */ /* 0x004fea000383ffff */
[----:B------:R-:W-:Y:S05]  /*9d80*/  BRA `(.L_x_148) ;  /* 0xffffff9800347947 */ /* 0x000fea000383ffff */
.L_x_47:
[----:B------:R-:W-:-:S07]  /*9d90*/  MOV R0, UR5 ;  /* 0x0000000500007c02 */ /* 0x000fce0008000f00 */
.L_x_149:
[----:B-1----:R1:W2:Y:S02]  /*9da0*/  SYNCS.PHASECHK.TRANS64.TRYWAIT P0, [R0+URZ], R3 ;  /* 0x00000003000075a7 */ /* 0x0022a400080011ff */
[----:B--2---:R-:W-:Y:S05]  /*9db0*/  @!P0 NANOSLEEP.SYNCS 0x989680 ;  /* 0x009896800000895d */ /* 0x004fea0003900000 */
[----:B------:R-:W2:Y:S02]  /*9dc0*/  @!P0 SYNCS.PHASECHK.TRANS64 P0, [R0+URZ], R3 ;  /* 0x00000003000085a7 */ /* 0x000ea400080010ff */
[----:B--2---:R-:W-:Y:S05]  /*9dd0*/  @!P0 BRA `(.L_x_149) ;  /* 0xfffffffc00f08947 */ /* 0x004fea000383ffff */
[----:B------:R-:W-:Y:S05]  /*9de0*/  BRA `(.L_x_150) ;  /* 0xffffff9800447947 */ /* 0x000fea000383ffff */
.L_x_48:
[----:B------:R-:W-:-:S07]  /*9df0*/  MOV R0, UR5 ;  /* 0x0000000500007c02 */ /* 0x000fce0008000f00 */
.L_x_151:
[----:B-1----:R1:W2:Y:S02]  /*9e00*/  SYNCS.PHASECHK.TRANS64.TRYWAIT P0, [R0+URZ], R3 ;  /* 0x00000003000075a7 */ /* 0x0022a400080011ff */
[----:B--2---:R-:W-:Y:S05]  /*9e10*/  @!P0 NANOSLEEP.SYNCS 0x989680 ;  /* 0x009896800000895d */ /* 0x004fea0003900000 */
[----:B------:R-:W2:Y:S02]  /*9e20*/  @!P0 SYNCS.PHASECHK.TRANS64 P0, [R0+URZ], R3 ;  /* 0x00000003000085a7 */ /* 0x000ea400080010ff */
[----:B--2---:R-:W-:Y:S05]  /*9e30*/  @!P0 BRA `(.L_x_151) ;  /* 0xfffffffc00f08947 */ /* 0x004fea000383ffff */
[----:B------:R-:W-:Y:S05]  /*9e40*/  BRA `(.L_x_152) ;  /* 0xffffff9800547947 */ /* 0x000fea000383ffff */
.L_x_49:
[----:B------:R-:W-:-:S07]  /*9e50*/  MOV R0, UR5 ;  /* 0x0000000500007c02 */ /* 0x000fce0008000f00 */
.L_x_153:
[----:B-1----:R1:W2:Y:S02]  /*9e60*/  SYNCS.PHASECHK.TRANS64.TRYWAIT P0, [R0+URZ], R3 ;  /* 0x00000003000075a7 */ /* 0x0022a400080011ff */
[----:B--2---:R-:W-:Y:S05]  /*9e70*/  @!P0 NANOSLEEP.SYNCS 0x989680 ;  /* 0x009896800000895d */ /* 0x004fea0003900000 */
[----:B------:R-:W2:Y:S02]  /*9e80*/  @!P0 SYNCS.PHASECHK.TRANS64 P0, [R0+URZ], R3 ;  /* 0x00000003000085a7 */ /* 0x000ea400080010ff */
[----:B--2---:R-:W-:Y:S05]  /*9e90*/  @!P0 BRA `(.L_x_153) ;  /* 0xfffffffc00f08947 */ /* 0x004fea000383ffff */
[----:B------:R-:W-:Y:S05]  /*9ea0*/  BRA `(.L_x_154) ;  /* 0xffffff9800647947 */ /* 0x000fea000383ffff */
.L_x_52:
[----:B------:R-:W-:-:S07]  /*9eb0*/  MOV R4, UR4 ;  /* 0x0000000400047c02 */ /* 0x000fce0008000f00 */
.L_x_155:
[----:B--2---:R2:W3:Y:S02]  /*9ec0*/  SYNCS.PHASECHK.TRANS64.TRYWAIT P1, [R4+URZ+0xe8], R7 ;  /* 0x0000e807040075a7 */ /* 0x0044e400080211ff */
[----:B---3--:R-:W-:Y:S05]  /*9ed0*/  @!P1 NANOSLEEP.SYNCS 0x989680 ;  /* 0x009896800000995d */ /* 0x008fea0003900000 */
[----:B------:R-:W3:Y:S02]  /*9ee0*/  @!P1 SYNCS.PHASECHK.TRANS64 P1, [R4+URZ+0xe8], R7 ;  /* 0x0000e807040095a7 */ /* 0x000ee400080210ff */
[----:B---3--:R-:W-:Y:S05]  /*9ef0*/  @!P1 BRA `(.L_x_155) ;  /* 0xfffffffc00f09947 */ /* 0x008fea000383ffff */
[----:B------:R-:W-:Y:S05]  /*9f00*/  BRA `(.L_x_156) ;  /* 0xffffff9800d47947 */ /* 0x000fea000383ffff */
.L_x_53:
[----:B--2---:R-:W-:-:S07]  /*9f10*/  MOV R4, UR4 ;  /* 0x0000000400047c02 */ /* 0x004fce0008000f00 */
.L_x_157:
[----:B--2---:R2:W3:Y:S02]  /*9f20*/  SYNCS.PHASECHK.TRANS64.TRYWAIT P1, [R4+URZ+0xe0], R5 ;  /* 0x0000e005040075a7 */ /* 0x0044e400080211ff */
[----:B---3--:R-:W-:Y:S05]  /*9f30*/  @!P1 NANOSLEEP.SYNCS 0x989680 ;  /* 0x009896800000995d */ /* 0x008fea0003900000 */
[----:B------:R-:W3:Y:S02]  /*9f40*/  @!P1 SYNCS.PHASECHK.TRANS64 P1, [R4+URZ+0xe0], R5 ;  /* 0x0000e005040095a7 */ /* 0x000ee400080210ff */
[----:B---3--:R-:W-:Y:S05]  /*9f50*/  @!P1 BRA `(.L_x_157) ;  /* 0xfffffffc00f09947 */ /* 0x008fea000383ffff */
[----:B------:R-:W-:Y:S05]  /*9f60*/  BRA `(.L_x_158) ;  /* 0xffffff9800dc7947 */ /* 0x000fea000383ffff */
.L_x_63:
[----:B--2---:R-:W-:-:S04]  /*9f70*/  MOV R5, UR5 ;  /* 0x0000000500057c02 */ /* 0x004fc80008000f00 */
[----:B------:R2:W3:Y:S03]  /*9f80*/  SYNCS.PHASECHK.TRANS64.TRYWAIT P0, [R5+URZ+0x8], R6 ;  /* 0x00000806050075a7 */ /* 0x0004e600080011ff */
[----:B---3--:R-:W-:Y:S05]  /*9f90*/  @!P0 NANOSLEEP.SYNCS 0x989680 ;  /* 0x009896800000895d */ /* 0x008fea0003900000 */
[----:B------:R-:W3:Y:S02]  /*9fa0*/  @!P0 SYNCS.PHASECHK.TRANS64 P0, [R5+URZ+0x8], R6 ;  /* 0x00000806050085a7 */ /* 0x000ee400080010ff */
[----:B---3--:R-:W-:Y:S05]  /*9fb0*/  @!P0 BRA `(.L_x_63) ;  /* 0xfffffffc00ec8947 */ /* 0x008fea000383ffff */
[----:B------:R-:W-:Y:S05]  /*9fc0*/  BRA `(.L_x_62) ;  /* 0xffffff9c00a87947 */ /* 0x000fea000383ffff */
.L_x_65:
[----:B------:R-:W-:Y:S01]  /*9fd0*/  BSSY B0, `(.L_x_159) ;  /* 0x0000006000007945 */ /* 0x000fe20003800000 */
[----:B------:R-:W-:-:S07]  /*9fe0*/  MOV R15, 0xffffffff ;  /* 0xffffffff000f7802 */ /* 0x000fce0000000f00 */
[----:B-12--5:R-:W-:Y:S05]  /*9ff0*/  WARPSYNC.COLLECTIVE R15, `(.L_x_160) ;  /* 0x000000000f0c7348 */ /* 0x026fea0003c00000 */
[----:B------:R-:W-:Y:S02]  /*a000*/  ELECT P6, UR79, PT ;  /* 0x00000000004f782f */ /* 0x000fe400038c0000 */
[----:B------:R-:W-:Y:S01]  /*a010*/  MOV R14, UR79 ;  /* 0x0000004f000e7c02 */ /* 0x000fe20008000f00 */
[----:B-12--5:R-:W-:Y:S10]  /*a020*/  ENDCOLLECTIVE ;  /* 0x000000000000791b */ /* 0x026ff40003800000 */
.L_x_160:
[----:B------:R-:W-:Y:S05]  /*a030*/  BSYNC B0 ;  /* 0x0000000000007941 */ /* 0x000fea0003800000 */
.L_x_159:
[----:B------:R-:W-:Y:S05]  /*a040*/  BRA `(.L_x_161) ;  /* 0xffffff9c00d87947 */ /* 0x000fea000383ffff */
.L_x_67:
[----:B--2---:R-:W-:-:S04]  /*a050*/  MOV R3, UR5 ;  /* 0x0000000500037c02 */ /* 0x004fc80008000f00 */
[----:B------:R2:W3:Y:S03]  /*a060*/  SYNCS.PHASECHK.TRANS64.TRYWAIT P0, [R3+URZ+0x8], R4 ;  /* 0x00000804030075a7 */ /* 0x0004e600080011ff */
[----:B---3--:R-:W-:Y:S05]  /*a070*/  @!P0 NANOSLEEP.SYNCS 0x989680 ;  /* 0x009896800000895d */ /* 0x008fea0003900000 */
[----:B------:R-:W3:Y:S02]  /*a080*/  @!P0 SYNCS.PHASECHK.TRANS64 P0, [R3+URZ+0x8], R4 ;  /* 0x00000804030085a7 */ /* 0x000ee400080010ff */
[----:B---3--:R-:W-:Y:S05]  /*a090*/  @!P0 BRA `(.L_x_67) ;  /* 0xfffffffc00ec8947 */ /* 0x008fea000383ffff */
[----:B------:R-:W-:Y:S05]  /*a0a0*/  BRA `(.L_x_66) ;  /* 0xffffff9c00dc7947 */ /* 0x000fea000383ffff */
.L_x_68:
[----:B------:R-:W-:-:S07]  /*a0b0*/  MOV R0, UR21 ;  /* 0x0000001500007c02 */ /* 0x000fce0008000f00 */
.L_x_162:
[----:B-1----:R1:W2:Y:S02]  /*a0c0*/  SYNCS.PHASECHK.TRANS64.TRYWAIT P0, [R0+URZ+0xe0], R5 ;  /* 0x0000e005000075a7 */ /* 0x0022a400080011ff */
[----:B--2---:R-:W-:Y:S05]  /*a0d0*/  @!P0 NANOSLEEP.SYNCS 0x989680 ;  /* 0x009896800000895d */ /* 0x004fea0003900000 */
[----:B------:R-:W2:Y:S02]  /*a0e0*/  @!P0 SYNCS.PHASECHK.TRANS64 P0, [R0+URZ+0xe0], R5 ;  /* 0x0000e005000085a7 */ /* 0x000ea400080010ff */
[----:B--2---:R-:W-:Y:S05]  /*a0f0*/  @!P0 BRA `(.L_x_162) ;  /* 0xfffffffc00f08947 */ /* 0x004fea000383ffff */
[----:B------:R-:W-:Y:S05]  /*a100*/  BRA `(.L_x_163) ;  /* 0xffffffa000cc7947 */ /* 0x000fea000383ffff */
.L_x_70:
[----:B------:R-:W-:-:S07]  /*a110*/  MOV R0, UR26 ;  /* 0x0000001a00007c02 */ /* 0x000fce0008000f00 */
.L_x_164:
[----:B--2---:R2:W3:Y:S02]  /*a120*/  SYNCS.PHASECHK.TRANS64.TRYWAIT P0, [R0+URZ+0x100], R9 ;  /* 0x00010009000075a7 */ /* 0x0044e400080011ff */
[----:B---3--:R-:W-:Y:S05]  /*a130*/  @!P0 NANOSLEEP.SYNCS 0x989680 ;  /* 0x009896800000895d */ /* 0x008fea0003900000 */
[----:B------:R-:W3:Y:S02]  /*a140*/  @!P0 SYNCS.PHASECHK.TRANS64 P0, [R0+URZ+0x100], R9 ;  /* 0x00010009000085a7 */ /* 0x000ee400080010ff */
[----:B---3--:R-:W-:Y:S05]  /*a150*/  @!P0 BRA `(.L_x_164) ;  /* 0xfffffffc00f08947 */ /* 0x008fea000383ffff */
[----:B------:R-:W-:Y:S05]  /*a160*/  BRA `(.L_x_69) ;  /* 0xffffffa000e87947 */ /* 0x000fea000383ffff */
.L_x_74:
[----:B--2---:R-:W-:Y:S07]  /*a170*/  MOV R0, UR17 ;  /* 0x0000001100007c02 */ /* 0x004fee0008000f00 */
.L_x_165:
[----:B--2---:R2:W3:Y:S02]  /*a180*/  SYNCS.PHASECHK.TRANS64.TRYWAIT P0, [R0+URZ], R9 ;  /* 0x00000009000075a7 */ /* 0x0044e400080011ff */
[----:B---3--:R-:W-:Y:S05]  /*a190*/  @!P0 NANOSLEEP.SYNCS 0x989680 ;  /* 0x009896800000895d */ /* 0x008fea0003900000 */
[----:B------:R-:W3:Y:S02]  /*a1a0*/  @!P0 SYNCS.PHASECHK.TRANS64 P0, [R0+URZ], R9 ;  /* 0x00000009000085a7 */ /* 0x000ee400080010ff */
[----:B---3--:R-:W-:Y:S05]  /*a1b0*/  @!P0 BRA `(.L_x_165) ;  /* 0xfffffffc00f08947 */ /* 0x008fea000383ffff */
[----:B------:R-:W-:Y:S05]  /*a1c0*/  BRA `(.L_x_73) ;  /* 0xffffffa400207947 */ /* 0x000fea000383ffff */
.L_x_78:
[----:B-1----:R-:W-:-:S07]  /*a1d0*/  MOV R0, UR4 ;  /* 0x0000000400007c02 */ /* 0x002fce0008000f00 */
.L_x_166:
[----:B-1----:R1:W2:Y:S02]  /*a1e0*/  SYNCS.PHASECHK.TRANS64.TRYWAIT P0, [R0+URZ], R5 ;  /* 0x00000005000075a7 */ /* 0x0022a400080011ff */
[----:B--2---:R-:W-:Y:S05]  /*a1f0*/  @!P0 NANOSLEEP.SYNCS 0x989680 ;  /* 0x009896800000895d */ /* 0x004fea0003900000 */
[----:B------:R-:W2:Y:S02]  /*a200*/  @!P0 SYNCS.PHASECHK.TRANS64 P0, [R0+URZ], R5 ;  /* 0x00000005000085a7 */ /* 0x000ea400080010ff */
[----:B--2---:R-:W-:Y:S05]  /*a210*/  @!P0 BRA `(.L_x_166) ;  /* 0xfffffffc00f08947 */ /* 0x004fea000383ffff */
[----:B------:R-:W-:Y:S05]  /*a220*/  BRA `(.L_x_167) ;  /* 0xffffffa800207947 */ /* 0x000fea000383ffff */
.L_x_81:
[----:B------:R-:W-:-:S07]  /*a230*/  MOV R0, UR21 ;  /* 0x0000001500007c02 */ /* 0x000fce0008000f00 */
.L_x_168:
[----:B-1----:R1:W2:Y:S02]  /*a240*/  SYNCS.PHASECHK.TRANS64.TRYWAIT P1, [R0+URZ+0x110], R5 ;  /* 0x00011005000075a7 */ /* 0x0022a400080211ff */
[----:B--2---:R-:W-:Y:S05]  /*a250*/  @!P1 NANOSLEEP.SYNCS 0x989680 ;  /* 0x009896800000995d */ /* 0x004fea0003900000 */
[----:B------:R-:W2:Y:S02]  /*a260*/  @!P1 SYNCS.PHASECHK.TRANS64 P1, [R0+URZ+0x110], R5 ;  /* 0x00011005000095a7 */ /* 0x000ea400080210ff */
[----:B--2---:R-:W-:Y:S05]  /*a270*/  @!P1 BRA `(.L_x_168) ;  /* 0xfffffffc00f09947 */ /* 0x004fea000383ffff */
[----:B------:R-:W-:Y:S05]  /*a280*/  BRA `(.L_x_169) ;  /* 0xffffffa8006c7947 */ /* 0x000fea000383ffff */
.L_x_86:
[----:B------:R-:W-:Y:S07]  /*a290*/  MOV R0, UR24 ;  /* 0x0000001800007c02 */ /* 0x000fee0008000f00 */
.L_x_170:
[----:B-1----:R1:W2:Y:S02]  /*a2a0*/  SYNCS.PHASECHK.TRANS64.TRYWAIT P0, [R0+URZ+0xe0], R3 ;  /* 0x0000e003000075a7 */ /* 0x0022a400080011ff */
[----:B--2---:R-:W-:Y:S05]  /*a2b0*/  @!P0 NANOSLEEP.SYNCS 0x989680 ;  /* 0x009896800000895d */ /* 0x004fea0003900000 */
[----:B------:R-:W2:Y:S02]  /*a2c0*/  @!P0 SYNCS.PHASECHK.TRANS64 P0, [R0+URZ+0xe0], R3 ;  /* 0x0000e003000085a7 */ /* 0x000ea400080010ff */
[----:B--2---:R-:W-:Y:S05]  /*a2d0*/  @!P0 BRA `(.L_x_170) ;  /* 0xfffffffc00f08947 */ /* 0x004fea000383ffff */
[----:B------:R-:W-:Y:S05]  /*a2e0*/  BRA `(.L_x_171) ;  /* 0xffffffb000307947 */ /* 0x000fea000383ffff */
.L_x_89:
[----:B------:R-:W-:Y:S07]  /*a2f0*/  MOV R3, UR24 ;  /* 0x0000001800037c02 */ /* 0x000fee0008000f00 */
.L_x_172:
[----:B-1----:R1:W2:Y:S02]  /*a300*/  SYNCS.PHASECHK.TRANS64.TRYWAIT P1, [R3+URZ+0xd8], R12 ;  /* 0x0000d80c030075a7 */ /* 0x0022a400080211ff */
[----:B--2---:R-:W-:Y:S05]  /*a310*/  @!P1 NANOSLEEP.SYNCS 0x989680 ;  /* 0x009896800000995d */ /* 0x004fea0003900000 */
[----:B------:R-:W2:Y:S02]  /*a320*/  @!P1 SYNCS.PHASECHK.TRANS64 P1, [R3+URZ+0xd8], R12 ;  /* 0x0000d80c030095a7 */ /* 0x000ea400080210ff */
[----:B--2---:R-:W-:Y:S05]  /*a330*/  @!P1 BRA `(.L_x_172) ;  /* 0xfffffffc00f09947 */ /* 0x004fea000383ffff */
[----:B------:R-:W-:Y:S05]  /*a340*/  BRA `(.L_x_88) ;  /* 0xffffffb4008c7947 */ /* 0x000fea000383ffff */
.L_x_92:
[----:B------:R-:W-:Y:S07]  /*a350*/  MOV R0, UR5 ;  /* 0x0000000500007c02 */ /* 0x000fee0008000f00 */
.L_x_173:
[----:B-1----:R1:W2:Y:S02]  /*a360*/  SYNCS.PHASECHK.TRANS64.TRYWAIT P1, [R0+URZ+0xb8], R3 ;  /* 0x0000b803000075a7 */ /* 0x0022a400080211ff */
[----:B--2---:R-:W-:Y:S05]  /*a370*/  @!P1 NANOSLEEP.SYNCS 0x989680 ;  /* 0x009896800000995d */ /* 0x004fea0003900000 */
[----:B------:R-:W2:Y:S02]  /*a380*/  @!P1 SYNCS.PHASECHK.TRANS64 P1, [R0+URZ+0xb8], R3 ;  /* 0x0000b803000095a7 */ /* 0x000ea400080210ff */
[----:B--2---:R-:W-:Y:S05]  /*a390*/  @!P1 BRA `(.L_x_173) ;  /* 0xfffffffc00f09947 */ /* 0x004fea000383ffff */
[----:B------:R-:W-:Y:S05]  /*a3a0*/  BRA `(.L_x_174) ;  /* 0xffffffb800fc7947 */ /* 0x000fea000383ffff */
.L_x_93:
[----:B------:R-:W-:Y:S07]  /*a3b0*/  MOV R0, UR4 ;  /* 0x0000000400007c02 */ /* 0x000fee0008000f00 */
.L_x_175:
[----:B-1----:R1:W2:Y:S02]  /*a3c0*/  SYNCS.PHASECHK.TRANS64.TRYWAIT P0, [R0+URZ+0xb8], R3 ;  /* 0x0000b803000075a7 */ /* 0x0022a400080011ff */
[----:B--2---:R-:W-:Y:S05]  /*a3d0*/  @!P0 NANOSLEEP.SYNCS 0x989680 ;  /* 0x009896800000895d */ /* 0x004fea0003900000 */
[----:B------:R-:W2:Y:S02]  /*a3e0*/  @!P0 SYNCS.PHASECHK.TRANS64 P0, [R0+URZ+0xb8], R3 ;  /* 0x0000b803000085a7 */ /* 0x000ea400080010ff */
[----:B--2---:R-:W-:Y:S05]  /*a3f0*/  @!P0 BRA `(.L_x_175) ;  /* 0xfffffffc00f08947 */ /* 0x004fea000383ffff */
[----:B------:R-:W-:Y:S05]  /*a400*/  BRA `(.L_x_176) ;  /* 0xffffffbc00707947 */ /* 0x000fea000383ffff */
.L_x_95:
[----:B------:R-:W-:-:S07]  /*a410*/  MOV R0, UR4 ;  /* 0x0000000400007c02 */ /* 0x000fce0008000f00 */
.L_x_177:
[----:B-1----:R1:W3:Y:S02]  /*a420*/  SYNCS.PHASECHK.TRANS64.TRYWAIT P0, [R0+URZ], R3 ;  /* 0x00000003000075a7 */ /* 0x0022e400080011ff */
[----:B---3--:R-:W-:Y:S05]  /*a430*/  @!P0 NANOSLEEP.SYNCS 0x989680 ;  /* 0x009896800000895d */ /* 0x008fea0003900000 */
[----:B------:R-:W3:Y:S02]  /*a440*/  @!P0 SYNCS.PHASECHK.TRANS64 P0, [R0+URZ], R3 ;  /* 0x00000003000085a7 */ /* 0x000ee400080010ff */
[----:B---3--:R-:W-:Y:S05]  /*a450*/  @!P0 BRA `(.L_x_177) ;  /* 0xfffffffc00f08947 */ /* 0x008fea000383ffff */
[----:B------:R-:W-:Y:S05]  /*a460*/  BRA `(.L_x_178) ;  /* 0xffffffbc00fc7947 */ /* 0x000fea000383ffff */
.L_x_96:
[----:B------:R-:W-:-:S07]  /*a470*/  MOV R0, UR5 ;  /* 0x0000000500007c02 */ /* 0x000fce0008000f00 */
.L_x_179:
[----:B-1----:R1:W3:Y:S02]  /*a480*/  SYNCS.PHASECHK.TRANS64.TRYWAIT P0, [R0+URZ], R3 ;  /* 0x00000003000075a7 */ /* 0x0022e400080011ff */
[----:B---3--:R-:W-:Y:S05]  /*a490*/  @!P0 NANOSLEEP.SYNCS 0x989680 ;  /* 0x009896800000895d */ /* 0x008fea0003900000 */
[----:B------:R-:W3:Y:S02]  /*a4a0*/  @!P0 SYNCS.PHASECHK.TRANS64 P0, [R0+URZ], R3 ;  /* 0x00000003000085a7 */ /* 0x000ee400080010ff */
[----:B---3--:R-:W-:Y:S05]  /*a4b0*/  @!P0 BRA `(.L_x_179) ;  /* 0xfffffffc00f08947 */ /* 0x008fea000383ffff */
[----:B------:R-:W-:Y:S05]  /*a4c0*/  BRA `(.L_x_180) ;  /* 0xffffffc000087947 */ /* 0x000fea000383ffff */
.L_x_98:
[----:B------:R-:W-:Y:S07]  /*a4d0*/  MOV R0, UR52 ;  /* 0x0000003400007c02 */ /* 0x000fee0008000f00 */
.L_x_181:
[----:B-1----:R1:W2:Y:S02]  /*a4e0*/  SYNCS.PHASECHK.TRANS64.TRYWAIT P0, [R0+URZ+0xe0], R3 ;  /* 0x0000e003000075a7 */ /* 0x0022a400080011ff */
[----:B--2---:R-:W-:Y:S05]  /*a4f0*/  @!P0 NANOSLEEP.SYNCS 0x989680 ;  /* 0x009896800000895d */ /* 0x004fea0003900000 */
[----:B------:R-:W2:Y:S02]  /*a500*/  @!P0 SYNCS.PHASECHK.TRANS64 P0, [R0+URZ+0xe0], R3 ;  /* 0x0000e003000085a7 */ /* 0x000ea400080010ff */
[----:B--2---:R-:W-:Y:S05]  /*a510*/  @!P0 BRA `(.L_x_181) ;  /* 0xfffffffc00f08947 */ /* 0x004fea000383ffff */
[----:B------:R-:W-:Y:S05]  /*a520*/  BRA `(.L_x_182) ;  /* 0xffffffc000f87947 */ /* 0x000fea000383ffff */
.L_x_108:
[----:B-1----:R1:W3:Y:S02]  /*a530*/  SYNCS.PHASECHK.TRANS64.TRYWAIT P1, [R0+URZ+0xa0], R3 ;  /* 0x0000a003000075a7 */ /* 0x0022e400080211ff */
[----:B---3--:R-:W-:Y:S05]  /*a540*/  @!P1 NANOSLEEP.SYNCS 0x989680 ;  /* 0x009896800000995d */ /* 0x008fea0003900000 */
[----:B------:R-:W3:Y:S02]  /*a550*/  @!P1 SYNCS.PHASECHK.TRANS64 P1, [R0+URZ+0xa0], R3 ;  /* 0x0000a003000095a7 */ /* 0x000ee400080210ff */
[----:B---3--:R-:W-:Y:S05]  /*a560*/  @!P1 BRA `(.L_x_108) ;  /* 0xfffffffc00f09947 */ /* 0x008fea000383ffff */
[----:B------:R-:W-:Y:S05]  /*a570*/  BRA `(.L_x_107) ;  /* 0xffffffd8001c7947 */ /* 0x000fea000383ffff */
.L_x_110:
[----:B-1----:R1:W4:Y:S02]  /*a580*/  SYNCS.PHASECHK.TRANS64.TRYWAIT P1, [R103+URZ+0xf0], R4 ;  /* 0x0000f004670075a7 */ /* 0x00232400080211ff */
[----:B----4-:R-:W-:Y:S05]  /*a590*/  @!P1 NANOSLEEP.SYNCS 0x989680 ;  /* 0x009896800000995d */ /* 0x010fea0003900000 */
[----:B------:R-:W4:Y:S02]  /*a5a0*/  @!P1 SYNCS.PHASECHK.TRANS64 P1, [R103+URZ+0xf0], R4 ;  /* 0x0000f004670095a7 */ /* 0x000f2400080210ff */
[----:B----4-:R-:W-:Y:S05]  /*a5b0*/  @!P1 BRA `(.L_x_110) ;  /* 0xfffffffc00f09947 */ /* 0x010fea000383ffff */
[----:B------:R-:W-:Y:S05]  /*a5c0*/  BRA `(.L_x_109) ;  /* 0xffffffd800507947 */ /* 0x000fea000383ffff */
.L_x_121:
[----:B--2---:R2:W4:Y:S02]  /*a5d0*/  SYNCS.PHASECHK.TRANS64.TRYWAIT P1, [R3+URZ+0xa0], R46 ;  /* 0x0000a02e030075a7 */ /* 0x00452400080211ff */
[----:B----4-:R-:W-:Y:S05]  /*a5e0*/  @!P1 NANOSLEEP.SYNCS 0x989680 ;  /* 0x009896800000995d */ /* 0x010fea0003900000 */
[----:B------:R-:W4:Y:S02]  /*a5f0*/  @!P1 SYNCS.PHASECHK.TRANS64 P1, [R3+URZ+0xa0], R46 ;  /* 0x0000a02e030095a7 */ /* 0x000f2400080210ff */
[----:B----4-:R-:W-:Y:S05]  /*a600*/  @!P1 BRA `(.L_x_121) ;  /* 0xfffffffc00f09947 */ /* 0x010fea000383ffff */
[----:B------:R-:W-:Y:S05]  /*a610*/  BRA `(.L_x_120) ;  /* 0xffffffe400487947 */ /* 0x000fea000383ffff */
        .weak           $__internal_0_$__cuda_sm10x_tcgen05_guardrail_trap_col_being_dealloced_not_returned_by_alloc
        .type           $__internal_0_$__cuda_sm10x_tcgen05_guardrail_trap_col_being_dealloced_not_returned_by_alloc,@function
        .size           $__internal_0_$__cuda_sm10x_tcgen05_guardrail_trap_col_being_dealloced_not_returned_by_alloc,($__internal_1_$__cuda_sm10x_tcgen05_guardrail_trap_phase_invalid_during_alloc - $__internal_0_$__cuda_sm10x_tcgen05_guardrail_trap_col_being_dealloced_not_returned_by_alloc)
$__internal_0_$__cuda_sm10x_tcgen05_guardrail_trap_col_being_dealloced_not_returned_by_alloc:
[----:B------:R-:W-:Y:S05]  /*a620*/  BPT.TRAP 0x1 ;  /* 0x000000040000795c */ /* 0x000fea0000300000 */
[----:B------:R-:W-:-:S04]  /*a630*/  HFMA2 R3, -RZ, RZ, 0, 0 ;  /* 0x00000000ff037431 */ /* 0x000fc800000001ff */
[----:B------:R-:W-:Y:S05]  /*a640*/  RET.REL.NODEC R2 `(_ZN7cutlass13device_kernelINS_4conv6kernel13ConvUniversalINS1_16ConvProblemShapeILNS1_8OperatorE2ELi3EEENS1_10collective14CollectiveConvINS1_47MainloopSm100TmaUmmaWarpSpecializedImplicitGemmILS5_2ELi10ELi3ELi1ELi2EN4cute5tupleIJNSA_1CILi2EEENSC_ILi1EEESE_EEEEENSB_IJNSC_ILi256EEENSB_IJNSC_ILi64EEEEEESJ_EEENS_6half_tESL_NSA_8TiledMMAINSA_8MMA_AtomIJNSA_26SM100_MMA_F16BF16_2x1SM_SSISL_SL_fLi256ELi64ELNSA_4UMMA5MajorE1ELSQ_1ELNSP_7ScaleInE0ELSR_0EEEEEENSA_6LayoutINSB_IJSE_SE_SE_EEENSB_IJNSC_ILi0EEESW_SW_EEEEENSB_IJNSA_10UnderscoreESZ_SZ_EEEEENS7_6detail27Sm100ImplicitGemmTileTraitsINSA_18SM100_TMA_2SM_LOADENSA_14ComposedLayoutINSA_7SwizzleILi3ELi4ELi3EEENSA_18smem_ptr_flag_bitsILi16EEENSU_INSB_IJSI_NSC_ILi8EEEEEENSB_IJSE_SI_EEEEEEEvEENS13_INSA_25SM100_TMA_2SM_LOAD_IM2COLENS15_INS16_ILi2ELi4ELi3EEES19_NSU_INSB_IJNSC_ILi32EEES1A_EEENSB_IJSE_S1I_EEEEEEEvEEEENS_8epilogue10collective18CollectiveEpilogueINS1P_23Sm100TmaWarpSpecializedILi3ELi2ELi32ELb1ELb0EEEJNSB_IJNSC_ILi128EEESJ_SJ_EEENSB_IJNSU_IS1U_SE_EENSU_IS1I_SE_EEEEESL_NSB_IJlNSB_IJSE_lllEEESW_EEESL_S20_NS1P_6fusion15FusionCallbacksIS1T_NS21_17LinearCombinationISL_fSL_fLNS_15FloatRoundStyleE2EEES1V_S1Y_JEEENSA_5SM1004TMEM4LOAD26SM100_TMEM_LOAD_32dp32b32xENSA_13SM90_TMA_LOADENS15_IS1H_S19_NSU_INSB_IJS1A_S1I_EEENSB_IJS1I_SE_EEEEEEENSA_39AutoVectorizingCopyWithAssumedAlignmentILi128EEENSA_14SM90_TMA_STOREES2F_S2H_S2H_EEEvvEEEEvNT_6ParamsE) ;  /* 0xffffff58026c7950 */ /* 0x000fea0003c3ffff */
        .weak           $__internal_1_$__cuda_sm10x_tcgen05_guardrail_trap_phase_invalid_during_alloc
        .type           $__internal_1_$__cuda_sm10x_tcgen05_guardrail_trap_phase_invalid_during_alloc,@function
        .size           $__internal_1_$__cuda_sm10x_tcgen05_guardrail_trap_phase_invalid_during_alloc,($__internal_2_$__cuda_sm10x_tcgen05_guardrail_trap_unallocated_columns_being_dealloced - $__internal_1_$__cuda_sm10x_tcgen05_guardrail_trap_phase_invalid_during_alloc)
$__internal_1_$__cuda_sm10x_tcgen05_guardrail_trap_phase_invalid_during_alloc:
[----:B------:R-:W-:Y:S05]  /*a650*/  BPT.TRAP 0x1 ;  /* 0x000000040000795c */ /* 0x000fea0000300000 */
[----:B------:R-:W-:-:S04]  /*a660*/  MOV R5, 0x0 ;  /* 0x0000000000057802 */ /* 0x000fc80000000f00 */
[----:B------:R-:W-:Y:S05]  /*a670*/  RET.REL.NODEC R4 `(_ZN7cutlass13device_kernelINS_4conv6kernel13ConvUniversalINS1_16ConvProblemShapeILNS1_8OperatorE2ELi3EEENS1_10collective14CollectiveConvINS1_47MainloopSm100TmaUmmaWarpSpecializedImplicitGemmILS5_2ELi10ELi3ELi1ELi2EN4cute5tupleIJNSA_1CILi2EEENSC_ILi1EEESE_EEEEENSB_IJNSC_ILi256EEENSB_IJNSC_ILi64EEEEEESJ_EEENS_6half_tESL_NSA_8TiledMMAINSA_8MMA_AtomIJNSA_26SM100_MMA_F16BF16_2x1SM_SSISL_SL_fLi256ELi64ELNSA_4UMMA5MajorE1ELSQ_1ELNSP_7ScaleInE0ELSR_0EEEEEENSA_6LayoutINSB_IJSE_SE_SE_EEENSB_IJNSC_ILi0EEESW_SW_EEEEENSB_IJNSA_10UnderscoreESZ_SZ_EEEEENS7_6detail27Sm100ImplicitGemmTileTraitsINSA_18SM100_TMA_2SM_LOADENSA_14ComposedLayoutINSA_7SwizzleILi3ELi4ELi3EEENSA_18smem_ptr_flag_bitsILi16EEENSU_INSB_IJSI_NSC_ILi8EEEEEENSB_IJSE_SI_EEEEEEEvEENS13_INSA_25SM100_TMA_2SM_LOAD_IM2COLENS15_INS16_ILi2ELi4ELi3EEES19_NSU_INSB_IJNSC_ILi32EEES1A_EEENSB_IJSE_S1I_EEEEEEEvEEEENS_8epilogue10collective18CollectiveEpilogueINS1P_23Sm100TmaWarpSpecializedILi3ELi2ELi32ELb1ELb0EEEJNSB_IJNSC_ILi128EEESJ_SJ_EEENSB_IJNSU_IS1U_SE_EENSU_IS1I_SE_EEEEESL_NSB_IJlNSB_IJSE_lllEEESW_EEESL_S20_NS1P_6fusion15FusionCallbacksIS1T_NS21_17LinearCombinationISL_fSL_fLNS_15FloatRoundStyleE2EEES1V_S1Y_JEEENSA_5SM1004TMEM4LOAD26SM100_TMEM_LOAD_32dp32b32xENSA_13SM90_TMA_LOADENS15_IS1H_S19_NSU_INSB_IJS1A_S1I_EEENSB_IJS1I_SE_EEEEEEENSA_39AutoVectorizingCopyWithAssumedAlignmentILi128EEENSA_14SM90_TMA_STOREES2F_S2H_S2H_EEEvvEEEEvNT_6ParamsE) ;  /* 0xffffff5804607950 */ /* 0x000fea0003c3ffff */
        .weak           $__internal_2_$__cuda_sm10x_tcgen05_guardrail_trap_unallocated_columns_being_dealloced
        .type           $__internal_2_$__cuda_sm10x_tcgen05_guardrail_trap_unallocated_columns_being_dealloced,@function
        .size           $__internal_2_$__cuda_sm10x_tcgen05_guardrail_trap_unallocated_columns_being_dealloced,(.L_x_184 - $__internal_2_$__cuda_sm10x_tcgen05_guardrail_trap_unallocated_columns_being_dealloced)
$__internal_2_$__cuda_sm10x_tcgen05_guardrail_trap_unallocated_columns_being_dealloced:
[----:B------:R-:W-:Y:S05]  /*a680*/  BPT.TRAP 0x1 ;  /* 0x000000040000795c */ /* 0x000fea0000300000 */
[----:B------:R-:W-:-:S04]  /*a690*/  HFMA2 R3, -RZ, RZ, 0, 0 ;  /* 0x00000000ff037431 */ /* 0x000fc800000001ff */
[----:B------:R-:W-:Y:S05]  /*a6a0*/  RET.REL.NODEC R2 `(_ZN7cutlass13device_kernelINS_4conv6kernel13ConvUniversalINS1_16ConvProblemShapeILNS1_8OperatorE2ELi3EEENS1_10collective14CollectiveConvINS1_47MainloopSm100TmaUmmaWarpSpecializedImplicitGemmILS5_2ELi10ELi3ELi1ELi2EN4cute5tupleIJNSA_1CILi2EEENSC_ILi1EEESE_EEEEENSB_IJNSC_ILi256EEENSB_IJNSC_ILi64EEEEEESJ_EEENS_6half_tESL_NSA_8TiledMMAINSA_8MMA_AtomIJNSA_26SM100_MMA_F16BF16_2x1SM_SSISL_SL_fLi256ELi64ELNSA_4UMMA5MajorE1ELSQ_1ELNSP_7ScaleInE0ELSR_0EEEEEENSA_6LayoutINSB_IJSE_SE_SE_EEENSB_IJNSC_ILi0EEESW_SW_EEEEENSB_IJNSA_10UnderscoreESZ_SZ_EEEEENS7_6detail27Sm100ImplicitGemmTileTraitsINSA_18SM100_TMA_2SM_LOADENSA_14ComposedLayoutINSA_7SwizzleILi3ELi4ELi3EEENSA_18smem_ptr_flag_bitsILi16EEENSU_INSB_IJSI_NSC_ILi8EEEEEENSB_IJSE_SI_EEEEEEEvEENS13_INSA_25SM100_TMA_2SM_LOAD_IM2COLENS15_INS16_ILi2ELi4ELi3EEES19_NSU_INSB_IJNSC_ILi32EEES1A_EEENSB_IJSE_S1I_EEEEEEEvEEEENS_8epilogue10collective18CollectiveEpilogueINS1P_23Sm100TmaWarpSpecializedILi3ELi2ELi32ELb1ELb0EEEJNSB_IJNSC_ILi128EEESJ_SJ_EEENSB_IJNSU_IS1U_SE_EENSU_IS1I_SE_EEEEESL_NSB_IJlNSB_IJSE_lllEEESW_EEESL_S20_NS1P_6fusion15FusionCallbacksIS1T_NS21_17LinearCombinationISL_fSL_fLNS_15FloatRoundStyleE2EEES1V_S1Y_JEEENSA_5SM1004TMEM4LOAD26SM100_TMEM_LOAD_32dp32b32xENSA_13SM90_TMA_LOADENS15_IS1H_S19_NSU_INSB_IJS1A_S1I_EEENSB_IJS1I_SE_EEEEEEENSA_39AutoVectorizingCopyWithAssumedAlignmentILi128EEENSA_14SM90_TMA_STOREES2F_S2H_S2H_EEEvvEEEEvNT_6ParamsE) ;  /* 0xffffff5802547950 */ /* 0x000fea0003c3ffff */
.L_x_183:
[----:B------:R-:W-:-:S00]  /*a6b0*/  BRA `(.L_x_183) ;  /* 0xfffffffc00fc7947 */ /* 0x000fc0000383ffff */
[----:B------:R-:W-:-:S00]  /*a6c0*/  NOP ;  /* 0x0000000000007918 */ /* 0x000fc00000000000 */
        /* <DEDUP_REMOVED lines=11> */
.L_x_184:


//--------------------- .nv.global.init           --------------------------
	.section	.nv.global.init,"aw",@progbits
.nv.global.init:
	.type		$str$29,@object
	.size		$str$29,($str$30 - $str$29)
$str$29:
        /*0000*/ 	.byte	0x28, 0x61, 0x64, 0x64, 0x72, 0x65, 0x73, 0x73, 0x20, 0x26, 0x20, 0x6d, 0x61, 0x73, 0x6b, 0x29
        /*0010*/ 	.byte	0x20, 0x3d, 0x3d, 0x20, 0x30, 0x00
	.type		$str$30,@object
	.size		$str$30,($str$28 - $str$30)
$str$30:
        /*0016*/ 	.byte	0x2f, 0x74, 0x6d, 0x70, 0x2f, 0x63, 0x75, 0x74, 0x6c, 0x61, 0x73, 0x73, 0x5f, 0x73, 0x77, 0x65
        /*0026*/ 	.byte	0x65, 0x70, 0x5f, 0x73, 0x72, 0x63, 0x2f, 0x69, 0x6e, 0x63, 0x6c, 0x75, 0x64, 0x65, 0x2f, 0x63
        /*0036*/ 	.byte	0x75, 0x74, 0x65, 0x2f, 0x70, 0x6f, 0x69, 0x6e, 0x74, 0x65, 0x72, 0x5f, 0x66, 0x6c, 0x61, 0x67
        /*0046*/ 	.byte	0x67, 0x65, 0x64, 0x2e, 0x68, 0x70, 0x70, 0x00
	.type		$str$28,@object
	.size		$str$28,($str$27 - $str$28)
$str$28:
        /*004e*/ 	.byte	0x2f, 0x74, 0x6d, 0x70, 0x2f, 0x63, 0x75, 0x74, 0x6c, 0x61, 0x73, 0x73, 0x5f, 0x73, 0x77, 0x65
        /*005e*/ 	.byte	0x65, 0x70, 0x5f, 0x73, 0x72, 0x63, 0x2f, 0x69, 0x6e, 0x63, 0x6c, 0x75, 0x64, 0x65, 0x2f, 0x63
        /*006e*/ 	.byte	0x75, 0x74, 0x65, 0x2f, 0x61, 0x74, 0x6f, 0x6d, 0x2f, 0x63, 0x6f, 0x70, 0x79, 0x5f, 0x74, 0x72
        /*007e*/ 	.byte	0x61, 0x69, 0x74, 0x73, 0x5f, 0x73, 0x6d, 0x31, 0x30, 0x30, 0x2e, 0x68, 0x70, 0x70, 0x00
	.type		$str$27,@object
	.size		$str$27,(__unnamed_1 - $str$27)
$str$27:
        /*008d*/ 	.byte	0x28, 0x28, 0x75, 0x69, 0x6e, 0x74, 0x33, 0x32, 0x5f, 0x74, 0x28, 0x74, 0x68, 0x72, 0x65, 0x61
        /*009d*/ 	.byte	0x64, 0x49, 0x64, 0x78, 0x2e, 0x78, 0x29, 0x20, 0x2f, 0x20, 0x33, 0x32, 0x29, 0x20, 0x25, 0x20
        /*00ad*/ 	.byte	0x34, 0x29, 0x20, 0x3d, 0x3d, 0x20, 0x28, 0x28, 0x28, 0x74, 0x6d, 0x65, 0x6d, 0x5f, 0x61, 0x64
        /*00bd*/ 	.byte	0x64, 0x72, 0x20, 0x3e, 0x3e, 0x20, 0x31, 0x36, 0x29, 0x20, 0x2f, 0x20, 0x33, 0x32, 0x29, 0x20
        /*00cd*/ 	.byte	0x25, 0x20, 0x34, 0x29, 0x00
	.type		__unnamed_1,@object
	.size		__unnamed_1,(__unnamed_2 - __unnamed_1)
__unnamed_1:
        /*00d2*/ 	.byte	0x61, 0x75, 0x74, 0x6f, 0x20, 0x63, 0x75, 0x74, 0x65, 0x3a, 0x3a, 0x61, 0x73, 0x5f, 0x70, 0x6f
        /* <DEDUP_REMOVED lines=24> */
        /*0262*/ 	.byte	0x3e, 0x3e, 0x3e, 0x3e, 0x5d, 0x00
	.type		__unnamed_2,@object
	.size		__unnamed_2,(.L_2 - __unnamed_2)
__unnamed_2:
        /* <DEDUP_REMOVED lines=42> */
        /*0508*/ 	.byte	0x3e, 0x3e, 0x5d, 0x00
.L_2:


//--------------------- .nv.shared._ZN7cutlass13device_kernelINS_4conv6kernel13ConvUniversalINS1_16ConvProblemShapeILNS1_8OperatorE2ELi3EEENS1_10collective14CollectiveConvINS1_47MainloopSm100TmaUmmaWarpSpecializedImplicitGemmILS5_2ELi10ELi3ELi1ELi2EN4cute5tupleIJNSA_1CILi2EEENSC_ILi1EEESE_EEEEENSB_IJNSC_ILi256EEENSB_IJNSC_ILi64EEEEEESJ_EEENS_6half_tESL_NSA_8TiledMMAINSA_8MMA_AtomIJNSA_26SM100_MMA_F16BF16_2x1SM_SSISL_SL_fLi256ELi64ELNSA_4UMMA5MajorE1ELSQ_1ELNSP_7ScaleInE0ELSR_0EEEEEENSA_6LayoutINSB_IJSE_SE_SE_EEENSB_IJNSC_ILi0EEESW_SW_EEEEENSB_IJNSA_10UnderscoreESZ_SZ_EEEEENS7_6detail27Sm100ImplicitGemmTileTraitsINSA_18SM100_TMA_2SM_LOADENSA_14ComposedLayoutINSA_7SwizzleILi3ELi4ELi3EEENSA_18smem_ptr_flag_bitsILi16EEENSU_INSB_IJSI_NSC_ILi8EEEEEENSB_IJSE_SI_EEEEEEEvEENS13_INSA_25SM100_TMA_2SM_LOAD_IM2COLENS15_INS16_ILi2ELi4ELi3EEES19_NSU_INSB_IJNSC_ILi32EEES1A_EEENSB_IJSE_S1I_EEEEEEEvEEEENS_8epilogue10collective18CollectiveEpilogueINS1P_23Sm100TmaWarpSpecializedILi3ELi2ELi32ELb1ELb0EEEJNSB_IJNSC_ILi128EEESJ_SJ_EEENSB_IJNSU_IS1U_SE_EENSU_IS1I_SE_EEEEESL_NSB_IJlNSB_IJSE_lllEEESW_EEESL_S20_NS1P_6fusion15FusionCallbacksIS1T_NS21_17LinearCombinationISL_fSL_fLNS_15FloatRoundStyleE2EEES1V_S1Y_JEEENSA_5SM1004TMEM4LOAD26SM100_TMEM_LOAD_32dp32b32xENSA_13SM90_TMA_LOADENS15_IS1H_S19_NSU_INSB_IJS1A_S1I_EEENSB_IJS1I_SE_EEEEEEENSA_39AutoVectorizingCopyWithAssumedAlignmentILi128EEENSA_14SM90_TMA_STOREES2F_S2H_S2H_EEEvvEEEEvNT_6ParamsE --------------------------
	.section	.nv.shared._ZN7cutlass13device_kernelINS_4conv6kernel13ConvUniversalINS1_16ConvProblemShapeILNS1_8OperatorE2ELi3EEENS1_10collective14CollectiveConvINS1_47MainloopSm100TmaUmmaWarpSpecializedImplicitGemmILS5_2ELi10ELi3ELi1ELi2EN4cute5tupleIJNSA_1CILi2EEENSC_ILi1EEESE_EEEEENSB_IJNSC_ILi256EEENSB_IJNSC_ILi64EEEEEESJ_EEENS_6half_tESL_NSA_8TiledMMAINSA_8MMA_AtomIJNSA_26SM100_MMA_F16BF16_2x1SM_SSISL_SL_fLi256ELi64ELNSA_4UMMA5MajorE1ELSQ_1ELNSP_7ScaleInE0ELSR_0EEEEEENSA_6LayoutINSB_IJSE_SE_SE_EEENSB_IJNSC_ILi0EEESW_SW_EEEEENSB_IJNSA_10UnderscoreESZ_SZ_EEEEENS7_6detail27Sm100ImplicitGemmTileTraitsINSA_18SM100_TMA_2SM_LOADENSA_14ComposedLayoutINSA_7SwizzleILi3ELi4ELi3EEENSA_18smem_ptr_flag_bitsILi16EEENSU_INSB_IJSI_NSC_ILi8EEEEEENSB_IJSE_SI_EEEEEEEvEENS13_INSA_25SM100_TMA_2SM_LOAD_IM2COLENS15_INS16_ILi2ELi4ELi3EEES19_NSU_INSB_IJNSC_ILi32EEES1A_EEENSB_IJSE_S1I_EEEEEEEvEEEENS_8epilogue10collective18CollectiveEpilogueINS1P_23Sm100TmaWarpSpecializedILi3ELi2ELi32ELb1ELb0EEEJNSB_IJNSC_ILi128EEESJ_SJ_EEENSB_IJNSU_IS1U_SE_EENSU_IS1I_SE_EEEEESL_NSB_IJlNSB_IJSE_lllEEESW_EEESL_S20_NS1P_6fusion15FusionCallbacksIS1T_NS21_17LinearCombinationISL_fSL_fLNS_15FloatRoundStyleE2EEES1V_S1Y_JEEENSA_5SM1004TMEM4LOAD26SM100_TMEM_LOAD_32dp32b32xENSA_13SM90_TMA_LOADENS15_IS1H_S19_NSU_INSB_IJS1A_S1I_EEENSB_IJS1I_SE_EEEEEEENSA_39AutoVectorizingCopyWithAssumedAlignmentILi128EEENSA_14SM90_TMA_STOREES2F_S2H_S2H_EEEvvEEEEvNT_6ParamsE,"aw",@nobits
	.sectionflags	@""
	.align	16
	.zero		1024


//--------------------- .nv.shared.reserved.0     --------------------------
	.section	.nv.shared.reserved.0,"aw",@nobits
	.weak		__nv_reservedSMEM_offset_0_alias
	.size		__nv_reservedSMEM_offset_0_alias, 0, 64
	.other		__nv_reservedSMEM_offset_0_alias,@"STO_CUDA_RESERVED_SHARED STV_DEFAULT"
__nv_reservedSMEM_offset_0_alias:
	.zero		0
.nv.shared.reserved.0:
	.zero		64
	.weak		__nv_reservedSMEM_tcgen05_partition
	.type		__nv_reservedSMEM_tcgen05_partition,@object
	.size		__nv_reservedSMEM_tcgen05_partition,(.L_0 - __nv_reservedSMEM_tcgen05_partition)
__nv_reservedSMEM_tcgen05_partition:
	.zero		32
.L_0:


//--------------------- .nv.global                --------------------------
	.section	.nv.global,"aw",@nobits
.nv.global:
	.type		_ZN39_INTERNAL_e8198679_4_k_cu_4f5f8ff3_43424cute1_E,@object
	.size		_ZN39_INTERNAL_e8198679_4_k_cu_4f5f8ff3_43424cute1_E,(_ZN39_INTERNAL_e8198679_4_k_cu_4f5f8ff3_43424cuda3std3__45__cpo6cbeginE - _ZN39_INTERNAL_e8198679_4_k_cu_4f5f8ff3_43424cute1_E)
_ZN39_INTERNAL_e8198679_4_k_cu_4f5f8ff3_43424cute1_E:
	.zero		1
	.type		_ZN39_INTERNAL_e8198679_4_k_cu_4f5f8ff3_43424cuda3std3__45__cpo6cbeginE,@object
	.size		_ZN39_INTERNAL_e8198679_4_k_cu_4f5f8ff3_43424cuda3std3__45__cpo6cbeginE,(_ZN39_INTERNAL_e8198679_4_k_cu_4f5f8ff3_43424cuda3std3__48in_placeE - _ZN39_INTERNAL_e8198679_4_k_cu_4f5f8ff3_43424cuda3std3__45__cpo6cbeginE)
_ZN39_INTERNAL_e8198679_4_k_cu_4f5f8ff3_43424cuda3std3__45__cpo6cbeginE:
	.zero		1
	.type		_ZN39_INTERNAL_e8198679_4_k_cu_4f5f8ff3_43424cuda3std3__48in_placeE,@object
	.size		_ZN39_INTERNAL_e8198679_4_k_cu_4f5f8ff3_43424cuda3std3__48in_placeE,(_ZN39_INTERNAL_e8198679_4_k_cu_4f5f8ff3_43424cuda3std6ranges3__45__cpo9iter_moveE - _ZN39_INTERNAL_e8198679_4_k_cu_4f5f8ff3_43424cuda3std3__48in_placeE)
_ZN39_INTERNAL_e8198679_4_k_cu_4f5f8ff3_43424cuda3std3__48in_placeE:
	.zero		1
	.type		_ZN39_INTERNAL_e8198679_4_k_cu_4f5f8ff3_43424cuda3std6ranges3__45__cpo9iter_moveE,@object
	.size		_ZN39_INTERNAL_e8198679_4_k_cu_4f5f8ff3_43424cuda3std6ranges3__45__cpo9iter_moveE,(_ZN39_INTERNAL_e8198679_4_k_cu_4f5f8ff3_43424cuda3std3__45__cpo5beginE - _ZN39_INTERNAL_e8198679_4_k_cu_4f5f8ff3_43424cuda3std6ranges3__45__cpo9iter_moveE)
_ZN39_INTERNAL_e8198679_4_k_cu_4f5f8ff3_43424cuda3std6ranges3__45__cpo9iter_moveE:
	.zero		1
	.type		_ZN39_INTERNAL_e8198679_4_k_cu_4f5f8ff3_43424cuda3std3__45__cpo5beginE,@object
	.size		_ZN39_INTERNAL_e8198679_4_k_cu_4f5f8ff3_43424cuda3std3__45__cpo5beginE,(_ZN39_INTERNAL_e8198679_4_k_cu_4f5f8ff3_43424cuda3std3__441_GLOBAL__N__e8198679_4_k_cu_4f5f8ff3_43426ignoreE - _ZN39_INTERNAL_e8198679_4_k_cu_4f5f8ff3_43424cuda3std3__45__cpo5beginE)
_ZN39_INTERNAL_e8198679_4_k_cu_4f5f8ff3_43424cuda3std3__45__cpo5beginE:
	.zero		1
	.type		_ZN39_INTERNAL_e8198679_4_k_cu_4f5f8ff3_43424cuda3std3__441_GLOBAL__N__e8198679_4_k_cu_4f5f8ff3_43426ignoreE,@object
	.size		_ZN39_INTERNAL_e8198679_4_k_cu_4f5f8ff3_43424cuda3std3__441_GLOBAL__N__e8198679_4_k_cu_4f5f8ff3_43426ignoreE,(_ZN39_INTERNAL_e8198679_4_k_cu_4f5f8ff3_43424cute7productE - _ZN39_INTERNAL_e8198679_4_k_cu_4f5f8ff3_43424cuda3std3__441_GLOBAL__N__e8198679_4_k_cu_4f5f8ff3_43426ignoreE)
_ZN39_INTERNAL_e8198679_4_k_cu_4f5f8ff3_43424cuda3std3__441_GLOBAL__N__e8198679_4_k_cu_4f5f8ff3_43426ignoreE:
	.zero		1
	.type		_ZN39_INTERNAL_e8198679_4_k_cu_4f5f8ff3_43424cute7productE,@object
	.size		_ZN39_INTERNAL_e8198679_4_k_cu_4f5f8ff3_43424cute7productE,(_ZN39_INTERNAL_e8198679_4_k_cu_4f5f8ff3_43424cuda3std3__45__cpo3endE - _ZN39_INTERNAL_e8198679_4_k_cu_4f5f8ff3_43424cute7productE)
_ZN39_INTERNAL_e8198679_4_k_cu_4f5f8ff3_43424cute7productE:
	.zero		1
	.type		_ZN39_INTERNAL_e8198679_4_k_cu_4f5f8ff3_43424cuda3std3__45__cpo3endE,@object
	.size		_ZN39_INTERNAL_e8198679_4_k_cu_4f5f8ff3_43424cuda3std3__45__cpo3endE,(_ZN39_INTERNAL_e8198679_4_k_cu_4f5f8ff3_43424cuda3std3__419piecewise_constructE - _ZN39_INTERNAL_e8198679_4_k_cu_4f5f8ff3_43424cuda3std3__45__cpo3endE)
_ZN39_INTERNAL_e8198679_4_k_cu_4f5f8ff3_43424cuda3std3__45__cpo3endE:
	.zero		1
	.type		_ZN39_INTERNAL_e8198679_4_k_cu_4f5f8ff3_43424cuda3std3__419piecewise_constructE,@object
	.size		_ZN39_INTERNAL_e8198679_4_k_cu_4f5f8ff3_43424cuda3std3__419piecewise_constructE,(_ZN39_INTERNAL_e8198679_4_k_cu_4f5f8ff3_43424cuda3std3__45__cpo4cendE - _ZN39_INTERNAL_e8198679_4_k_cu_4f5f8ff3_43424cuda3std3__419piecewise_constructE)
_ZN39_INTERNAL_e8198679_4_k_cu_4f5f8ff3_43424cuda3std3__419piecewise_constructE:
	.zero		1
	.type		_ZN39_INTERNAL_e8198679_4_k_cu_4f5f8ff3_43424cuda3std3__45__cpo4cendE,@object
	.size		_ZN39_INTERNAL_e8198679_4_k_cu_4f5f8ff3_43424cuda3std3__45__cpo4cendE,(_ZN39_INTERNAL_e8198679_4_k_cu_4f5f8ff3_43424cuda3std6ranges3__45__cpo4swapE - _ZN39_INTERNAL_e8198679_4_k_cu_4f5f8ff3_43424cuda3std3__45__cpo4cendE)
_ZN39_INTERNAL_e8198679_4_k_cu_4f5f8ff3_43424cuda3std3__45__cpo4cendE:
	.zero		1
	.type		_ZN39_INTERNAL_e8198679_4_k_cu_4f5f8ff3_43424cuda3std6ranges3__45__cpo4swapE,@object
	.size		_ZN39_INTERNAL_e8198679_4_k_cu_4f5f8ff3_43424cuda3std6ranges3__45__cpo4swapE,(.L_10 - _ZN39_INTERNAL_e8198679_4_k_cu_4f5f8ff3_43424cuda3std6ranges3__45__cpo4swapE)
_ZN39_INTERNAL_e8198679_4_k_cu_4f5f8ff3_43424cuda3std6ranges3__45__cpo4swapE:
	.zero		1
.L_10:


//--------------------- .nv.constant0._ZN7cutlass13device_kernelINS_4conv6kernel13ConvUniversalINS1_16ConvProblemShapeILNS1_8OperatorE2ELi3EEENS1_10collective14CollectiveConvINS1_47MainloopSm100TmaUmmaWarpSpecializedImplicitGemmILS5_2ELi10ELi3ELi1ELi2EN4cute5tupleIJNSA_1CILi2EEENSC_ILi1EEESE_EEEEENSB_IJNSC_ILi256EEENSB_IJNSC_ILi64EEEEEESJ_EEENS_6half_tESL_NSA_8TiledMMAINSA_8MMA_AtomIJNSA_26SM100_MMA_F16BF16_2x1SM_SSISL_SL_fLi256ELi64ELNSA_4UMMA5MajorE1ELSQ_1ELNSP_7ScaleInE0ELSR_0EEEEEENSA_6LayoutINSB_IJSE_SE_SE_EEENSB_IJNSC_ILi0EEESW_SW_EEEEENSB_IJNSA_10UnderscoreESZ_SZ_EEEEENS7_6detail27Sm100ImplicitGemmTileTraitsINSA_18SM100_TMA_2SM_LOADENSA_14ComposedLayoutINSA_7SwizzleILi3ELi4ELi3EEENSA_18smem_ptr_flag_bitsILi16EEENSU_INSB_IJSI_NSC_ILi8EEEEEENSB_IJSE_SI_EEEEEEEvEENS13_INSA_25SM100_TMA_2SM_LOAD_IM2COLENS15_INS16_ILi2ELi4ELi3EEES19_NSU_INSB_IJNSC_ILi32EEES1A_EEENSB_IJSE_S1I_EEEEEEEvEEEENS_8epilogue10collective18CollectiveEpilogueINS1P_23Sm100TmaWarpSpecializedILi3ELi2ELi32ELb1ELb0EEEJNSB_IJNSC_ILi128EEESJ_SJ_EEENSB_IJNSU_IS1U_SE_EENSU_IS1I_SE_EEEEESL_NSB_IJlNSB_IJSE_lllEEESW_EEESL_S20_NS1P_6fusion15FusionCallbacksIS1T_NS21_17LinearCombinationISL_fSL_fLNS_15FloatRoundStyleE2EEES1V_S1Y_JEEENSA_5SM1004TMEM4LOAD26SM100_TMEM_LOAD_32dp32b32xENSA_13SM90_TMA_LOADENS15_IS1H_S19_NSU_INSB_IJS1A_S1I_EEENSB_IJS1I_SE_EEEEEEENSA_39AutoVectorizingCopyWithAssumedAlignmentILi128EEENSA_14SM90_TMA_STOREES2F_S2H_S2H_EEEvvEEEEvNT_6ParamsE --------------------------
	.section	.nv.constant0._ZN7cutlass13device_kernelINS_4conv6kernel13ConvUniversalINS1_16ConvProblemShapeILNS1_8OperatorE2ELi3EEENS1_10collective14CollectiveConvINS1_47MainloopSm100TmaUmmaWarpSpecializedImplicitGemmILS5_2ELi10ELi3ELi1ELi2EN4cute5tupleIJNSA_1CILi2EEENSC_ILi1EEESE_EEEEENSB_IJNSC_ILi256EEENSB_IJNSC_ILi64EEEEEESJ_EEENS_6half_tESL_NSA_8TiledMMAINSA_8MMA_AtomIJNSA_26SM100_MMA_F16BF16_2x1SM_SSISL_SL_fLi256ELi64ELNSA_4UMMA5MajorE1ELSQ_1ELNSP_7ScaleInE0ELSR_0EEEEEENSA_6LayoutINSB_IJSE_SE_SE_EEENSB_IJNSC_ILi0EEESW_SW_EEEEENSB_IJNSA_10UnderscoreESZ_SZ_EEEEENS7_6detail27Sm100ImplicitGemmTileTraitsINSA_18SM100_TMA_2SM_LOADENSA_14ComposedLayoutINSA_7SwizzleILi3ELi4ELi3EEENSA_18smem_ptr_flag_bitsILi16EEENSU_INSB_IJSI_NSC_ILi8EEEEEENSB_IJSE_SI_EEEEEEEvEENS13_INSA_25SM100_TMA_2SM_LOAD_IM2COLENS15_INS16_ILi2ELi4ELi3EEES19_NSU_INSB_IJNSC_ILi32EEES1A_EEENSB_IJSE_S1I_EEEEEEEvEEEENS_8epilogue10collective18CollectiveEpilogueINS1P_23Sm100TmaWarpSpecializedILi3ELi2ELi32ELb1ELb0EEEJNSB_IJNSC_ILi128EEESJ_SJ_EEENSB_IJNSU_IS1U_SE_EENSU_IS1I_SE_EEEEESL_NSB_IJlNSB_IJSE_lllEEESW_EEESL_S20_NS1P_6fusion15FusionCallbacksIS1T_NS21_17LinearCombinationISL_fSL_fLNS_15FloatRoundStyleE2EEES1V_S1Y_JEEENSA_5SM1004TMEM4LOAD26SM100_TMEM_LOAD_32dp32b32xENSA_13SM90_TMA_LOADENS15_IS1H_S19_NSU_INSB_IJS1A_S1I_EEENSB_IJS1I_SE_EEEEEEENSA_39AutoVectorizingCopyWithAssumedAlignmentILi128EEENSA_14SM90_TMA_STOREES2F_S2H_S2H_EEEvvEEEEvNT_6ParamsE,"a",@progbits
	.sectionflags	@""
	.align	4
.nv.constant0._ZN7cutlass13device_kernelINS_4conv6kernel13ConvUniversalINS1_16ConvProblemShapeILNS1_8OperatorE2ELi3EEENS1_10collective14CollectiveConvINS1_47MainloopSm100TmaUmmaWarpSpecializedImplicitGemmILS5_2ELi10ELi3ELi1ELi2EN4cute5tupleIJNSA_1CILi2EEENSC_ILi1EEESE_EEEEENSB_IJNSC_ILi256EEENSB_IJNSC_ILi64EEEEEESJ_EEENS_6half_tESL_NSA_8TiledMMAINSA_8MMA_AtomIJNSA_26SM100_MMA_F16BF16_2x1SM_SSISL_SL_fLi256ELi64ELNSA_4UMMA5MajorE1ELSQ_1ELNSP_7ScaleInE0ELSR_0EEEEEENSA_6LayoutINSB_IJSE_SE_SE_EEENSB_IJNSC_ILi0EEESW_SW_EEEEENSB_IJNSA_10UnderscoreESZ_SZ_EEEEENS7_6detail27Sm100ImplicitGemmTileTraitsINSA_18SM100_TMA_2SM_LOADENSA_14ComposedLayoutINSA_7SwizzleILi3ELi4ELi3EEENSA_18smem_ptr_flag_bitsILi16EEENSU_INSB_IJSI_NSC_ILi8EEEEEENSB_IJSE_SI_EEEEEEEvEENS13_INSA_25SM100_TMA_2SM_LOAD_IM2COLENS15_INS16_ILi2ELi4ELi3EEES19_NSU_INSB_IJNSC_ILi32EEES1A_EEENSB_IJSE_S1I_EEEEEEEvEEEENS_8epilogue10collective18CollectiveEpilogueINS1P_23Sm100TmaWarpSpecializedILi3ELi2ELi32ELb1ELb0EEEJNSB_IJNSC_ILi128EEESJ_SJ_EEENSB_IJNSU_IS1U_SE_EENSU_IS1I_SE_EEEEESL_NSB_IJlNSB_IJSE_lllEEESW_EEESL_S20_NS1P_6fusion15FusionCallbacksIS1T_NS21_17LinearCombinationISL_fSL_fLNS_15FloatRoundStyleE2EEES1V_S1Y_JEEENSA_5SM1004TMEM4LOAD26SM100_TMEM_LOAD_32dp32b32xENSA_13SM90_TMA_LOADENS15_IS1H_S19_NSU_INSB_IJS1A_S1I_EEENSB_IJS1I_SE_EEEEEEENSA_39AutoVectorizingCopyWithAssumedAlignmentILi128EEENSA_14SM90_TMA_STOREES2F_S2H_S2H_EEEvvEEEEvNT_6ParamsE:
	.zero		3200


//--------------------- SYMBOLS --------------------------

	.type		.nv.reservedSmem.offset0,@object
	.size		.nv.reservedSmem.offset0,0x4
	.type		.nv.reservedSmem.cap,@object
	.size		.nv.reservedSmem.cap,0x4
	.type		__assertfail,@function
